	.headerflags	@"EF_CUDA_TEXMODE_UNIFIED EF_CUDA_64BIT_ADDRESS EF_CUDA_ACCELERATORS EF_CUDA_SM90 EF_CUDA_VIRTUAL_SM(EF_CUDA_SM90)"
	.elftype	@"ET_EXEC"


//--------------------- .nv.info                  --------------------------
	.section	.nv.info,"",@"SHT_CUDA_INFO"
	.align	4


	//----- nvinfo : EIATTR_REGCOUNT
	.align		4
        /*0000*/ 	.byte	0x04, 0x2f
        /*0002*/ 	.short	(.L_3 - .L_2)
	.align		4
.L_2:
        /*0004*/ 	.word	index@(triton_poi_fused_cat_5)
        /*0008*/ 	.word	0x00000080


	//----- nvinfo : EIATTR_MIN_STACK_SIZE
	.align		4
.L_3:
        /*000c*/ 	.byte	0x04, 0x12
        /*000e*/ 	.short	(.L_5 - .L_4)
	.align		4
.L_4:
        /*0010*/ 	.word	index@(triton_poi_fused_cat_5)
        /*0014*/ 	.word	0x00000000


	//----- nvinfo : EIATTR_FRAME_SIZE
	.align		4
.L_5:
        /*0018*/ 	.byte	0x04, 0x11
        /*001a*/ 	.short	(.L_7 - .L_6)
	.align		4
.L_6:
        /*001c*/ 	.word	index@(triton_poi_fused_cat_5)
        /*0020*/ 	.word	0x00000000


	//----- nvinfo : EIATTR_MIN_STACK_SIZE
	.align		4
.L_7:
        /*0024*/ 	.byte	0x04, 0x12
        /*0026*/ 	.short	(.L_9 - .L_8)
	.align		4
.L_8:
        /*0028*/ 	.word	index@(triton_poi_fused_cat_5)
        /*002c*/ 	.word	0x00000000
.L_9:


//--------------------- .nv.info.triton_poi_fused_cat_5 --------------------------
	.section	.nv.info.triton_poi_fused_cat_5,"",@"SHT_CUDA_INFO"
	.sectionflags	@""
	.align	4


	//----- nvinfo : EIATTR_CUDA_API_VERSION
	.align		4
        /*0000*/ 	.byte	0x04, 0x37
        /*0002*/ 	.short	(.L_11 - .L_10)
.L_10:
        /*0004*/ 	.word	0x0000007c


	//----- nvinfo : EIATTR_KPARAM_INFO
	.align		4
.L_11:
        /*0008*/ 	.byte	0x04, 0x17
        /*000a*/ 	.short	(.L_13 - .L_12)
.L_12:
        /*000c*/ 	.word	0x00000000
        /*0010*/ 	.short	0x0015
        /*0012*/ 	.short	0x00a8
        /*0014*/ 	.byte	0x00, 0xf0, 0x11, 0x00


	//----- nvinfo : EIATTR_KPARAM_INFO
	.align		4
.L_13:
        /*0018*/ 	.byte	0x04, 0x17
        /*001a*/ 	.short	(.L_15 - .L_14)
.L_14:
        /*001c*/ 	.word	0x00000000
        /*0020*/ 	.short	0x0014
        /*0022*/ 	.short	0x00a0
        /*0024*/ 	.byte	0x00, 0xf4, 0x21, 0x00


	//----- nvinfo : EIATTR_KPARAM_INFO
	.align		4
.L_15:
        /*0028*/ 	.byte	0x04, 0x17
        /*002a*/ 	.short	(.L_17 - .L_16)
.L_16:
        /*002c*/ 	.word	0x00000000
        /*0030*/ 	.short	0x0013
        /*0032*/ 	.short	0x0098
        /*0034*/ 	.byte	0x00, 0xf4, 0x21, 0x00


	//----- nvinfo : EIATTR_KPARAM_INFO
	.align		4
.L_17:
        /*0038*/ 	.byte	0x04, 0x17
        /*003a*/ 	.short	(.L_19 - .L_18)
.L_18:
        /*003c*/ 	.word	0x00000000
        /*0040*/ 	.short	0x0012
        /*0042*/ 	.short	0x0090
        /*0044*/ 	.byte	0x00, 0xf4, 0x21, 0x00


	//----- nvinfo : EIATTR_KPARAM_INFO
	.align		4
.L_19:
        /*0048*/ 	.byte	0x04, 0x17
        /*004a*/ 	.short	(.L_21 - .L_20)
.L_20:
        /*004c*/ 	.word	0x00000000
        /*0050*/ 	.short	0x0011
        /*0052*/ 	.short	0x0088
        /*0054*/ 	.byte	0x00, 0xf4, 0x21, 0x00


	//----- nvinfo : EIATTR_KPARAM_INFO
	.align		4
.L_21:
        /*0058*/ 	.byte	0x04, 0x17
        /*005a*/ 	.short	(.L_23 - .L_22)
.L_22:
        /*005c*/ 	.word	0x00000000
        /*0060*/ 	.short	0x0010
        /*0062*/ 	.short	0x0080
        /*0064*/ 	.byte	0x00, 0xf4, 0x21, 0x00


	//----- nvinfo : EIATTR_KPARAM_INFO
	.align		4
.L_23:
        /*0068*/ 	.byte	0x04, 0x17
        /*006a*/ 	.short	(.L_25 - .L_24)
.L_24:
        /*006c*/ 	.word	0x00000000
        /*0070*/ 	.short	0x000f
        /*0072*/ 	.short	0x0078
        /*0074*/ 	.byte	0x00, 0xf4, 0x21, 0x00


	//----- nvinfo : EIATTR_KPARAM_INFO
	.align		4
.L_25:
        /*0078*/ 	.byte	0x04, 0x17
        /*007a*/ 	.short	(.L_27 - .L_26)
.L_26:
        /*007c*/ 	.word	0x00000000
        /*0080*/ 	.short	0x000e
        /*0082*/ 	.short	0x0070
        /*0084*/ 	.byte	0x00, 0xf4, 0x21, 0x00


	//----- nvinfo : EIATTR_KPARAM_INFO
	.align		4
.L_27:
        /*0088*/ 	.byte	0x04, 0x17
        /*008a*/ 	.short	(.L_29 - .L_28)
.L_28:
        /*008c*/ 	.word	0x00000000
        /*0090*/ 	.short	0x000d
        /*0092*/ 	.short	0x0068
        /*0094*/ 	.byte	0x00, 0xf4, 0x21, 0x00


	//----- nvinfo : EIATTR_KPARAM_INFO
	.align		4
.L_29:
        /*0098*/ 	.byte	0x04, 0x17
        /*009a*/ 	.short	(.L_31 - .L_30)
.L_30:
        /*009c*/ 	.word	0x00000000
        /*00a0*/ 	.short	0x000c
        /*00a2*/ 	.short	0x0060
        /*00a4*/ 	.byte	0x00, 0xf4, 0x21, 0x00


	//----- nvinfo : EIATTR_KPARAM_INFO
	.align		4
.L_31:
        /*00a8*/ 	.byte	0x04, 0x17
        /*00aa*/ 	.short	(.L_33 - .L_32)
.L_32:
        /*00ac*/ 	.word	0x00000000
        /*00b0*/ 	.short	0x000b
        /*00b2*/ 	.short	0x0058
        /*00b4*/ 	.byte	0x00, 0xf4, 0x21, 0x00


	//----- nvinfo : EIATTR_KPARAM_INFO
	.align		4
.L_33:
        /*00b8*/ 	.byte	0x04, 0x17
        /*00ba*/ 	.short	(.L_35 - .L_34)
.L_34:
        /*00bc*/ 	.word	0x00000000
        /*00c0*/ 	.short	0x000a
        /*00c2*/ 	.short	0x0050
        /*00c4*/ 	.byte	0x00, 0xf4, 0x21, 0x00


	//----- nvinfo : EIATTR_KPARAM_INFO
	.align		4
.L_35:
        /*00c8*/ 	.byte	0x04, 0x17
        /*00ca*/ 	.short	(.L_37 - .L_36)
.L_36:
        /*00cc*/ 	.word	0x00000000
        /*00d0*/ 	.short	0x0009
        /*00d2*/ 	.short	0x0048
        /*00d4*/ 	.byte	0x00, 0xf4, 0x21, 0x00


	//----- nvinfo : EIATTR_KPARAM_INFO
	.align		4
.L_37:
        /*00d8*/ 	.byte	0x04, 0x17
        /*00da*/ 	.short	(.L_39 - .L_38)
.L_38:
        /*00dc*/ 	.word	0x00000000
        /*00e0*/ 	.short	0x0008
        /*00e2*/ 	.short	0x0040
        /*00e4*/ 	.byte	0x00, 0xf4, 0x21, 0x00


	//----- nvinfo : EIATTR_KPARAM_INFO
	.align		4
.L_39:
        /*00e8*/ 	.byte	0x04, 0x17
        /*00ea*/ 	.short	(.L_41 - .L_40)
.L_40:
        /*00ec*/ 	.word	0x00000000
        /*00f0*/ 	.short	0x0007
        /*00f2*/ 	.short	0x0038
        /*00f4*/ 	.byte	0x00, 0xf4, 0x21, 0x00


	//----- nvinfo : EIATTR_KPARAM_INFO
	.align		4
.L_41:
        /*00f8*/ 	.byte	0x04, 0x17
        /*00fa*/ 	.short	(.L_43 - .L_42)
.L_42:
        /*00fc*/ 	.word	0x00000000
        /*0100*/ 	.short	0x0006
        /*0102*/ 	.short	0x0030
        /*0104*/ 	.byte	0x00, 0xf4, 0x21, 0x00


	//----- nvinfo : EIATTR_KPARAM_INFO
	.align		4
.L_43:
        /*0108*/ 	.byte	0x04, 0x17
        /*010a*/ 	.short	(.L_45 - .L_44)
.L_44:
        /*010c*/ 	.word	0x00000000
        /*0110*/ 	.short	0x0005
        /*0112*/ 	.short	0x0028
        /*0114*/ 	.byte	0x00, 0xf4, 0x21, 0x00


	//----- nvinfo : EIATTR_KPARAM_INFO
	.align		4
.L_45:
        /*0118*/ 	.byte	0x04, 0x17
        /*011a*/ 	.short	(.L_47 - .L_46)
.L_46:
        /*011c*/ 	.word	0x00000000
        /*0120*/ 	.short	0x0004
        /*0122*/ 	.short	0x0020
        /*0124*/ 	.byte	0x00, 0xf4, 0x21, 0x00


	//----- nvinfo : EIATTR_KPARAM_INFO
	.align		4
.L_47:
        /*0128*/ 	.byte	0x04, 0x17
        /*012a*/ 	.short	(.L_49 - .L_48)
.L_48:
        /*012c*/ 	.word	0x00000000
        /*0130*/ 	.short	0x0003
        /*0132*/ 	.short	0x0018
        /*0134*/ 	.byte	0x00, 0xf4, 0x21, 0x00


	//----- nvinfo : EIATTR_KPARAM_INFO
	.align		4
.L_49:
        /*0138*/ 	.byte	0x04, 0x17
        /*013a*/ 	.short	(.L_51 - .L_50)
.L_50:
        /*013c*/ 	.word	0x00000000
        /*0140*/ 	.short	0x0002
        /*0142*/ 	.short	0x0010
        /*0144*/ 	.byte	0x00, 0xf4, 0x21, 0x00


	//----- nvinfo : EIATTR_KPARAM_INFO
	.align		4
.L_51:
        /*0148*/ 	.byte	0x04, 0x17
        /*014a*/ 	.short	(.L_53 - .L_52)
.L_52:
        /*014c*/ 	.word	0x00000000
        /*0150*/ 	.short	0x0001
        /*0152*/ 	.short	0x0008
        /*0154*/ 	.byte	0x00, 0xf4, 0x21, 0x00


	//----- nvinfo : EIATTR_KPARAM_INFO
	.align		4
.L_53:
        /*0158*/ 	.byte	0x04, 0x17
        /*015a*/ 	.short	(.L_55 - .L_54)
.L_54:
        /*015c*/ 	.word	0x00000000
        /*0160*/ 	.short	0x0000
        /*0162*/ 	.short	0x0000
        /*0164*/ 	.byte	0x00, 0xf4, 0x21, 0x00


	//----- nvinfo : EIATTR_SPARSE_MMA_MASK
	.align		4
.L_55:
        /*0168*/ 	.byte	0x03, 0x50
        /*016a*/ 	.short	0x0000


	//----- nvinfo : EIATTR_MAXREG_COUNT
	.align		4
        /*016c*/ 	.byte	0x03, 0x1b
        /*016e*/ 	.short	0x00ff


	//----- nvinfo : EIATTR_EXIT_INSTR_OFFSETS
	.align		4
        /*0170*/ 	.byte	0x04, 0x1c
        /*0172*/ 	.short	(.L_57 - .L_56)


	//   ....[0]....
.L_56:
        /*0174*/ 	.word	0x00004630


	//----- nvinfo : EIATTR_REQNTID
	.align		4
.L_57:
        /*0178*/ 	.byte	0x04, 0x10
        /*017a*/ 	.short	(.L_59 - .L_58)
.L_58:
        /*017c*/ 	.word	0x00000080
        /*0180*/ 	.word	0x00000001
        /*0184*/ 	.word	0x00000001


	//----- nvinfo : EIATTR_CBANK_PARAM_SIZE
	.align		4
.L_59:
        /*0188*/ 	.byte	0x03, 0x19
        /*018a*/ 	.short	0x00ac


	//----- nvinfo : EIATTR_PARAM_CBANK
	.align		4
        /*018c*/ 	.byte	0x04, 0x0a
        /*018e*/ 	.short	(.L_61 - .L_60)
	.align		4
.L_60:
        /*0190*/ 	.word	index@(.nv.constant0.triton_poi_fused_cat_5)
        /*0194*/ 	.short	0x0210
        /*0196*/ 	.short	0x00ac


	//----- nvinfo : EIATTR_SW_WAR
	.align		4
.L_61:
        /*0198*/ 	.byte	0x04, 0x36
        /*019a*/ 	.short	(.L_63 - .L_62)
.L_62:
        /*019c*/ 	.word	0x00000008
.L_63:


//--------------------- .nv.callgraph             --------------------------
	.section	.nv.callgraph,"",@"SHT_CUDA_CALLGRAPH"
	.align	4
	.sectionentsize	8
	.align		4
        /*0000*/ 	.word	0x00000000
	.align		4
        /*0004*/ 	.word	0xffffffff
	.align		4
        /*0008*/ 	.word	0x00000000
	.align		4
        /*000c*/ 	.word	0xfffffffe
	.align		4
        /*0010*/ 	.word	0x00000000
	.align		4
        /*0014*/ 	.word	0xfffffffd
	.align		4
        /*0018*/ 	.word	0x00000000
	.align		4
        /*001c*/ 	.word	0xfffffffc


//--------------------- .nv.constant4             --------------------------
	.section	.nv.constant4,"a",@progbits
	.align	8
	.align		8
.nv.constant4:
        /*0000*/ 	.dword	_$_str
	.align		8
        /*0008*/ 	.dword	_$_str_$_2


//--------------------- .text.triton_poi_fused_cat_5 --------------------------
	.section	.text.triton_poi_fused_cat_5,"ax",@progbits
	.align	128
        .global         triton_poi_fused_cat_5
        .type           triton_poi_fused_cat_5,@function
        .size           triton_poi_fused_cat_5,(.L_x_1 - triton_poi_fused_cat_5)
        .other          triton_poi_fused_cat_5,@"STO_CUDA_ENTRY STV_DEFAULT"
triton_poi_fused_cat_5:
.text.triton_poi_fused_cat_5:
[----:B------:R-:W-:Y:S01]  /*0000*/  LDC R1, c[0x0][0x28] ;  /* 0x00000a00ff017b82 */ /* 0x000fe20000000800 */
[----:B------:R-:W1:Y:S07]  /*0010*/  S2R R0, SR_TID.X ;  /* 0x0000000000007919 */ /* 0x000e6e0000002100 */
[----:B------:R-:W2:Y:S01]  /*0020*/  LDC.64 R10, c[0x0][0x220] ;  /* 0x00008800ff0a7b82 */ /* 0x000ea20000000a00 */
[----:B------:R-:W-:Y:S01]  /*0030*/  IMAD.MOV.U32 R14, RZ, RZ, RZ ;  /* 0x000000ffff0e7224 */ /* 0x000fe200078e00ff */
[----:B------:R-:W-:Y:S01]  /*0040*/  ULDC.64 UR4, c[0x0][0x208] ;  /* 0x0000820000047ab9 */ /* 0x000fe20000000a00 */
[----:B------:R-:W3:Y:S01]  /*0050*/  S2R R5, SR_CTAID.X ;  /* 0x0000000000057919 */ /* 0x000ee20000002500 */
[----:B------:R-:W-:-:S04]  /*0060*/  CS2R R64, SRZ ;  /* 0x0000000000407805 */ /* 0x000fc8000001ff00 */
[----:B------:R-:W4:Y:S01]  /*0070*/  LDC.64 R18, c[0x0][0x298] ;  /* 0x0000a600ff127b82 */ /* 0x000f220000000a00 */
[----:B------:R-:W-:Y:S01]  /*0080*/  CS2R R86, SRZ ;  /* 0x0000000000567805 */ /* 0x000fe2000001ff00 */
[----:B------:R-:W-:Y:S01]  /*0090*/  IMAD.MOV.U32 R79, RZ, RZ, RZ ;  /* 0x000000ffff4f7224 */ /* 0x000fe200078e00ff */
[----:B------:R-:W-:Y:S01]  /*00a0*/  CS2R R84, SRZ ;  /* 0x0000000000547805 */ /* 0x000fe2000001ff00 */
[----:B------:R-:W-:Y:S02]  /*00b0*/  IMAD.MOV.U32 R89, RZ, RZ, RZ ;  /* 0x000000ffff597224 */ /* 0x000fe400078e00ff */
[----:B------:R-:W-:Y:S02]  /*00c0*/  IMAD.MOV.U32 R75, RZ, RZ, RZ ;  /* 0x000000ffff4b7224 */ /* 0x000fe400078e00ff */
[----:B------:R-:W-:Y:S01]  /*00d0*/  IMAD.MOV.U32 R92, RZ, RZ, RZ ;  /* 0x000000ffff5c7224 */ /* 0x000fe200078e00ff */
[----:B------:R-:W-:Y:S01]  /*00e0*/  CS2R R90, SRZ ;  /* 0x00000000005a7805 */ /* 0x000fe2000001ff00 */
[----:B------:R-:W5:Y:S08]  /*00f0*/  LDC.64 R24, c[0x0][0x270] ;  /* 0x00009c00ff187b82 */ /* 0x000f700000000a00 */
[----:B------:R-:W2:Y:S01]  /*0100*/  LDC.64 R30, c[0x0][0x218] ;  /* 0x00008600ff1e7b82 */ /* 0x000ea20000000a00 */
[----:B-1----:R-:W-:-:S07]  /*0110*/  IMAD.SHL.U32 R0, R0, 0x4, RZ ;  /* 0x0000000400007824 */ /* 0x002fce00078e00ff */
[----:B------:R-:W1:Y:S01]  /*0120*/  LDC.64 R32, c[0x0][0x228] ;  /* 0x00008a00ff207b82 */ /* 0x000e620000000a00 */
[----:B---3--:R-:W-:Y:S02]  /*0130*/  SHF.R.S32.HI R3, RZ, 0x15, R5 ;  /* 0x00000015ff037819 */ /* 0x008fe40000011405 */
[----:B------:R-:W-:Y:S02]  /*0140*/  LOP3.LUT R0, R0, 0x1fc, RZ, 0xc0, !PT ;  /* 0x000001fc00007812 */ /* 0x000fe400078ec0ff */
[----:B------:R-:W-:-:S03]  /*0150*/  SGXT R3, R3, 0x1 ;  /* 0x000000010303781a */ /* 0x000fc60000000200 */
[----:B------:R-:W-:Y:S01]  /*0160*/  IMAD R8, R5, 0x400, R0 ;  /* 0x0000040005087824 */ /* 0x000fe200078e0200 */
[----:B------:R-:W3:Y:S04]  /*0170*/  LDC.64 R82, c[0x0][0x230] ;  /* 0x00008c00ff527b82 */ /* 0x000ee80000000a00 */
[----:B------:R-:W-:-:S04]  /*0180*/  LEA.HI R9, R3, R8, RZ, 0xc ;  /* 0x0000000803097211 */ /* 0x000fc800078f60ff */
[----:B------:R-:W-:Y:S01]  /*0190*/  SHF.R.S32.HI R12, RZ, 0xc, R9 ;  /* 0x0000000cff0c7819 */ /* 0x000fe20000011409 */
[----:B------:R-:W1:Y:S04]  /*01a0*/  LDC.64 R38, c[0x0][0x288] ;  /* 0x0000a200ff267b82 */ /* 0x000e680000000a00 */
[----:B------:R-:W-:-:S04]  /*01b0*/  IMAD.HI R0, R12, 0x2aaaaaab, RZ ;  /* 0x2aaaaaab0c007827 */ /* 0x000fc800078e02ff */
[----:B------:R-:W1:Y:S01]  /*01c0*/  LDC.64 R40, c[0x0][0x290] ;  /* 0x0000a400ff287b82 */ /* 0x000e620000000a00 */
[----:B------:R-:W-:-:S04]  /*01d0*/  SHF.R.U32.HI R5, RZ, 0x1f, R0 ;  /* 0x0000001fff057819 */ /* 0x000fc80000011600 */
[----:B------:R-:W-:Y:S01]  /*01e0*/  LEA.HI R5, R0, R5, RZ, 0x1c ;  /* 0x0000000500057211 */ /* 0x000fe200078fe0ff */
[----:B------:R-:W-:Y:S01]  /*01f0*/  IMAD.MOV.U32 R21, RZ, RZ, RZ ;  /* 0x000000ffff157224 */ /* 0x000fe200078e00ff */
[----:B------:R-:W-:Y:S02]  /*0200*/  CS2R R66, SRZ ;  /* 0x0000000000427805 */ /* 0x000fe4000001ff00 */
[----:B------:R-:W-:Y:S01]  /*0210*/  CS2R R56, SRZ ;  /* 0x0000000000387805 */ /* 0x000fe2000001ff00 */
[----:B------:R-:W-:Y:S01]  /*0220*/  IMAD.MOV.U32 R22, RZ, RZ, RZ ;  /* 0x000000ffff167224 */ /* 0x000fe200078e00ff */
[----:B------:R-:W-:Y:S01]  /*0230*/  CS2R R68, SRZ ;  /* 0x0000000000447805 */ /* 0x000fe2000001ff00 */
[----:B------:R-:W-:Y:S01]  /*0240*/  IMAD R12, R5, -0x60, R12 ;  /* 0xffffffa0050c7824 */ /* 0x000fe200078e020c */
[----:B------:R-:W-:Y:S02]  /*0250*/  CS2R R60, SRZ ;  /* 0x00000000003c7805 */ /* 0x000fe4000001ff00 */
[----:B------:R-:W-:Y:S01]  /*0260*/  CS2R R62, SRZ ;  /* 0x00000000003e7805 */ /* 0x000fe2000001ff00 */
[----:B------:R-:W-:Y:S01]  /*0270*/  IMAD.MOV.U32 R59, RZ, RZ, RZ ;  /* 0x000000ffff3b7224 */ /* 0x000fe200078e00ff */
[----:B------:R-:W-:-:S02]  /*0280*/  CS2R R54, SRZ ;  /* 0x0000000000367805 */ /* 0x000fc4000001ff00 */
[C---:B------:R-:W-:Y:S01]  /*0290*/  ISETP.GE.AND P4, PT, R12.reuse, 0x18, PT ;  /* 0x000000180c00780c */ /* 0x040fe20003f86270 */
[----:B--2---:R-:W-:Y:S01]  /*02a0*/  IMAD.WIDE R6, R12, 0x4, R10 ;  /* 0x000000040c067825 */ /* 0x004fe200078e020a */
[----:B------:R-:W-:Y:S02]  /*02b0*/  CS2R R76, SRZ ;  /* 0x00000000004c7805 */ /* 0x000fe4000001ff00 */
[----:B------:R-:W-:Y:S01]  /*02c0*/  CS2R R52, SRZ ;  /* 0x0000000000347805 */ /* 0x000fe2000001ff00 */
[----:B------:R-:W2:Y:S01]  /*02d0*/  LDC.64 R80, c[0x0][0x210] ;  /* 0x00008400ff507b82 */ /* 0x000ea20000000a00 */
[----:B------:R-:W-:Y:S01]  /*02e0*/  IMAD.MOV.U32 R0, RZ, RZ, RZ ;  /* 0x000000ffff007224 */ /* 0x000fe200078e00ff */
[----:B------:R-:W-:Y:S02]  /*02f0*/  CS2R R34, SRZ ;  /* 0x0000000000227805 */ /* 0x000fe4000001ff00 */
[----:B------:R-:W-:-:S04]  /*0300*/  CS2R R50, SRZ ;  /* 0x0000000000327805 */ /* 0x000fc8000001ff00 */
[----:B------:R-:W1:Y:S01]  /*0310*/  LDC.64 R72, c[0x0][0x2a0] ;  /* 0x0000a800ff487b82 */ /* 0x000e620000000a00 */
[----:B------:R-:W2:Y:S01]  /*0320*/  @!P4 LDG.E.EL R14, desc[UR4][R6.64] ;  /* 0x00000004060ec981 */ /* 0x000ea2000c2e1900 */
[----:B------:R-:W-:-:S03]  /*0330*/  VIADD R2, R8, 0x200 ;  /* 0x0000020008027836 */ /* 0x000fc60000000000 */
[----:B------:R-:W2:Y:S01]  /*0340*/  @!P4 LDG.E.EL R0, desc[UR4][R6.64] ;  /* 0x000000040600c981 */ /* 0x000ea2000c2e1900 */
[----:B------:R-:W-:Y:S01]  /*0350*/  IMAD.MOV.U32 R5, RZ, RZ, RZ ;  /* 0x000000ffff057224 */ /* 0x000fe200078e00ff */
[----:B------:R-:W-:Y:S01]  /*0360*/  LEA.HI R13, R3, R2, RZ, 0xc ;  /* 0x00000002030d7211 */ /* 0x000fe200078f60ff */
[----:B------:R-:W1:Y:S03]  /*0370*/  LDC.64 R44, c[0x0][0x2a8] ;  /* 0x0000aa00ff2c7b82 */ /* 0x000e660000000a00 */
[----:B------:R-:W-:Y:S01]  /*0380*/  SHF.R.S32.HI R4, RZ, 0xc, R13 ;  /* 0x0000000cff047819 */ /* 0x000fe2000001140d */
[----:B------:R-:W2:Y:S01]  /*0390*/  @!P4 LDG.E.EL R5, desc[UR4][R6.64] ;  /* 0x000000040605c981 */ /* 0x000ea2000c2e1900 */
[----:B------:R-:W-:-:S03]  /*03a0*/  IMAD.MOV.U32 R3, RZ, RZ, RZ ;  /* 0x000000ffff037224 */ /* 0x000fc600078e00ff */
[----:B------:R-:W-:Y:S01]  /*03b0*/  IMAD.HI R15, R4, 0x2aaaaaab, RZ ;  /* 0x2aaaaaab040f7827 */ /* 0x000fe200078e02ff */
[----:B------:R-:W-:Y:S02]  /*03c0*/  CS2R R96, SRZ ;  /* 0x0000000000607805 */ /* 0x000fe4000001ff00 */
[----:B------:R-:W-:Y:S01]  /*03d0*/  CS2R R94, SRZ ;  /* 0x00000000005e7805 */ /* 0x000fe2000001ff00 */
[----:B------:R4:W2:Y:S01]  /*03e0*/  @!P4 LDG.E.EL R3, desc[UR4][R6.64] ;  /* 0x000000040603c981 */ /* 0x0008a2000c2e1900 */
[----:B------:R-:W-:Y:S01]  /*03f0*/  IMAD.MOV.U32 R103, RZ, RZ, RZ ;  /* 0x000000ffff677224 */ /* 0x000fe200078e00ff */
[----:B------:R-:W-:Y:S01]  /*0400*/  SHF.R.U32.HI R16, RZ, 0x1f, R15 ;  /* 0x0000001fff107819 */ /* 0x000fe2000001160f */
[----:B------:R-:W-:Y:S01]  /*0410*/  IMAD.MOV.U32 R98, RZ, RZ, RZ ;  /* 0x000000ffff627224 */ /* 0x000fe200078e00ff */
[----:B------:R-:W1:Y:S02]  /*0420*/  LDC.64 R108, c[0x0][0x260] ;  /* 0x00009800ff6c7b82 */ /* 0x000e640000000a00 */
[----:B------:R-:W-:-:S05]  /*0430*/  LEA.HI R15, R15, R16, RZ, 0x1c ;  /* 0x000000100f0f7211 */ /* 0x000fca00078fe0ff */
[----:B------:R-:W-:Y:S01]  /*0440*/  IMAD R4, R15, -0x60, R4 ;  /* 0xffffffa00f047824 */ /* 0x000fe200078e0204 */
[----:B------:R-:W1:Y:S04]  /*0450*/  LDC.64 R118, c[0x0][0x268] ;  /* 0x00009a00ff767b82 */ /* 0x000e680000000a00 */
[C---:B------:R-:W-:Y:S02]  /*0460*/  ISETP.GE.AND P1, PT, R4.reuse, 0x18, PT ;  /* 0x000000180400780c */ /* 0x040fe40003f26270 */
[----:B------:R-:W-:Y:S01]  /*0470*/  CS2R R16, SRZ ;  /* 0x0000000000107805 */ /* 0x000fe2000001ff00 */
[----:B------:R-:W-:Y:S01]  /*0480*/  IMAD.WIDE R10, R4, 0x4, R10 ;  /* 0x00000004040a7825 */ /* 0x000fe200078e020a */
[----:B------:R-:W1:Y:S08]  /*0490*/  LDC.64 R122, c[0x0][0x278] ;  /* 0x00009e00ff7a7b82 */ /* 0x000e700000000a00 */
[----:B------:R-:W1:Y:S01]  /*04a0*/  LDC.64 R120, c[0x0][0x280] ;  /* 0x0000a000ff787b82 */ /* 0x000e620000000a00 */
[----:B------:R-:W2:Y:S04]  /*04b0*/  @!P1 LDG.E.EL R17, desc[UR4][R10.64] ;  /* 0x000000040a119981 */ /* 0x000ea8000c2e1900 */
[----:B------:R-:W2:Y:S01]  /*04c0*/  @!P1 LDG.E.EL R64, desc[UR4][R10.64] ;  /* 0x000000040a409981 */ /* 0x000ea2000c2e1900 */
[C---:B------:R-:W-:Y:S01]  /*04d0*/  ISETP.GT.AND P3, PT, R12.reuse, 0x47, PT ;  /* 0x000000470c00780c */ /* 0x040fe20003f64270 */
[----:B----4-:R-:W-:-:S02]  /*04e0*/  IMAD.WIDE R6, R12, 0x4, R18 ;  /* 0x000000040c067825 */ /* 0x010fc400078e0212 */
[----:B------:R-:W4:Y:S04]  /*04f0*/  @!P1 LDG.E.EL R79, desc[UR4][R10.64] ;  /* 0x000000040a4f9981 */ /* 0x000f28000c2e1900 */
[----:B------:R-:W4:Y:S06]  /*0500*/  @!P1 LDG.E.EL R85, desc[UR4][R10.64] ;  /* 0x000000040a559981 */ /* 0x000f2c000c2e1900 */
[----:B------:R-:W4:Y:S04]  /*0510*/  @P3 LDG.E.EL R86, desc[UR4][R6.64+-0x120] ;  /* 0xfffee00406563981 */ /* 0x000f28000c2e1900 */
[----:B------:R-:W4:Y:S04]  /*0520*/  @P3 LDG.E.EL R84, desc[UR4][R6.64+-0x120] ;  /* 0xfffee00406543981 */ /* 0x000f28000c2e1900 */
[----:B------:R-:W4:Y:S04]  /*0530*/  @P3 LDG.E.EL R87, desc[UR4][R6.64+-0x120] ;  /* 0xfffee00406573981 */ /* 0x000f28000c2e1900 */
[----:B------:R1:W4:Y:S01]  /*0540*/  @P3 LDG.E.EL R89, desc[UR4][R6.64+-0x120] ;  /* 0xfffee00406593981 */ /* 0x000322000c2e1900 */
[C---:B------:R-:W-:Y:S01]  /*0550*/  ISETP.GT.AND P5, PT, R4.reuse, 0x47, PT ;  /* 0x000000470400780c */ /* 0x040fe20003fa4270 */
[----:B------:R-:W-:-:S12]  /*0560*/  IMAD.WIDE R18, R4, 0x4, R18 ;  /* 0x0000000404127825 */ /* 0x000fd800078e0212 */
[----:B------:R-:W4:Y:S04]  /*0570*/  @P5 LDG.E.EL R75, desc[UR4][R18.64+-0x120] ;  /* 0xfffee004124b5981 */ /* 0x000f28000c2e1900 */
[----:B------:R-:W4:Y:S04]  /*0580*/  @P5 LDG.E.EL R92, desc[UR4][R18.64+-0x120] ;  /* 0xfffee004125c5981 */ /* 0x000f28000c2e1900 */
[----:B------:R-:W4:Y:S04]  /*0590*/  @P5 LDG.E.EL R91, desc[UR4][R18.64+-0x120] ;  /* 0xfffee004125b5981 */ /* 0x000f28000c2e1900 */
[----:B------:R3:W4:Y:S01]  /*05a0*/  @P5 LDG.E.EL R90, desc[UR4][R18.64+-0x120] ;  /* 0xfffee004125a5981 */ /* 0x000722000c2e1900 */
[----:B01----:R-:W-:-:S04]  /*05b0*/  IMAD.HI R6, R8, 0x2aaaaaab, RZ ;  /* 0x2aaaaaab08067827 */ /* 0x003fc800078e02ff */
[----:B------:R-:W-:Y:S01]  /*05c0*/  IMAD.HI R10, R2, 0x2aaaaaab, RZ ;  /* 0x2aaaaaab020a7827 */ /* 0x000fe200078e02ff */
[----:B------:R-:W-:-:S03]  /*05d0*/  SHF.R.U32.HI R7, RZ, 0x1f, R6 ;  /* 0x0000001fff077819 */ /* 0x000fc60000011606 */
[----:B------:R-:W-:Y:S01]  /*05e0*/  VIADD R74, R12, 0xffffffd0 ;  /* 0xffffffd00c4a7836 */ /* 0x000fe20000000000 */
[----:B------:R-:W-:Y:S02]  /*05f0*/  SHF.R.U32.HI R11, RZ, 0x1f, R10 ;  /* 0x0000001fff0b7819 */ /* 0x000fe4000001160a */
[----:B------:R-:W-:Y:S02]  /*0600*/  LOP3.LUT R9, R9, 0xfffff000, RZ, 0xc0, !PT ;  /* 0xfffff00009097812 */ /* 0x000fe400078ec0ff */
[----:B------:R-:W-:Y:S02]  /*0610*/  LEA.HI.SX32 R7, R6, R7, 0x10 ;  /* 0x0000000706077211 */ /* 0x000fe400078f82ff */
[----:B------:R-:W-:Y:S02]  /*0620*/  ISETP.GE.U32.AND P2, PT, R74, 0x18, PT ;  /* 0x000000184a00780c */ /* 0x000fe40003f46070 */
[----:B------:R-:W-:Y:S02]  /*0630*/  LOP3.LUT R13, R13, 0xfffff000, RZ, 0xc0, !PT ;  /* 0xfffff0000d0d7812 */ /* 0x000fe400078ec0ff */
[----:B------:R-:W-:Y:S01]  /*0640*/  LEA.HI.SX32 R11, R10, R11, 0x10 ;  /* 0x0000000b0a0b7211 */ /* 0x000fe200078f82ff */
[----:B------:R-:W-:-:S02]  /*0650*/  IMAD.IADD R9, R8, 0x1, -R9 ;  /* 0x0000000108097824 */ /* 0x000fc400078e0a09 */
[----:B------:R-:W-:Y:S02]  /*0660*/  IMAD R6, R7, -0x60000, R8 ;  /* 0xfffa000007067824 */ /* 0x000fe400078e0208 */
[----:B-----5:R-:W-:Y:S01]  /*0670*/  IMAD.WIDE R28, R12, 0x4, R24 ;  /* 0x000000040c1c7825 */ /* 0x020fe200078e0218 */
[----:B---3--:R-:W-:-:S03]  /*0680*/  CS2R R18, SRZ ;  /* 0x0000000000127805 */ /* 0x008fc6000001ff00 */
[----:B------:R-:W-:Y:S01]  /*0690*/  IMAD.IADD R13, R2, 0x1, -R13 ;  /* 0x00000001020d7824 */ /* 0x000fe200078e0a0d */
[----:B------:R-:W3:Y:S01]  /*06a0*/  @!P2 LDG.E.EL R21, desc[UR4][R28.64+-0xc0] ;  /* 0xffff40041c15a981 */ /* 0x000ee2000c2e1900 */
[----:B------:R-:W-:Y:S02]  /*06b0*/  IMAD.MOV.U32 R25, RZ, RZ, RZ ;  /* 0x000000ffff197224 */ /* 0x000fe400078e00ff */
[----:B------:R-:W-:Y:S01]  /*06c0*/  IMAD R2, R11, -0x60000, R2 ;  /* 0xfffa00000b027824 */ /* 0x000fe200078e0202 */
[----:B------:R-:W5:Y:S01]  /*06d0*/  @!P2 LDG.E.EL R66, desc[UR4][R28.64+-0xc0] ;  /* 0xffff40041c42a981 */ /* 0x000f62000c2e1900 */
[C---:B------:R-:W-:Y:S02]  /*06e0*/  IMAD R15, R7.reuse, 0x18000, R9 ;  /* 0x00018000070f7824 */ /* 0x040fe400078e0209 */
[----:B------:R-:W-:Y:S01]  /*06f0*/  IMAD R23, R7, 0x18000, R6 ;  /* 0x0001800007177824 */ /* 0x000fe200078e0206 */
[----:B------:R-:W-:Y:S01]  /*0700*/  CS2R R6, SRZ ;  /* 0x0000000000067805 */ /* 0x000fe2000001ff00 */
[----:B------:R-:W-:Y:S01]  /*0710*/  IMAD.WIDE R26, R12, 0x4, R30 ;  /* 0x000000040c1a7825 */ /* 0x000fe200078e021e */
[----:B------:R-:W3:Y:S03]  /*0720*/  @!P2 LDG.E.EL R56, desc[UR4][R28.64+-0xc0] ;  /* 0xffff40041c38a981 */ /* 0x000ee6000c2e1900 */
[C---:B------:R-:W-:Y:S01]  /*0730*/  IMAD R13, R11.reuse, 0x18000, R13 ;  /* 0x000180000b0d7824 */ /* 0x040fe200078e020d */
[----:B------:R0:W3:Y:S01]  /*0740*/  @!P2 LDG.E.EL R25, desc[UR4][R28.64+-0xc0] ;  /* 0xffff40041c19a981 */ /* 0x0000e2000c2e1900 */
[----:B------:R-:W-:Y:S01]  /*0750*/  IMAD R49, R11, 0x18000, R2 ;  /* 0x000180000b317824 */ /* 0x000fe200078e0202 */
[----:B------:R-:W-:-:S02]  /*0760*/  CS2R R10, SRZ ;  /* 0x00000000000a7805 */ /* 0x000fc4000001ff00 */
[----:B------:R-:W3:Y:S01]  /*0770*/  @!P4 LDG.E.EL R65, desc[UR4][R26.64] ;  /* 0x000000041a41c981 */ /* 0x000ee2000c2e1900 */
[----:B------:R-:W-:-:S03]  /*0780*/  IMAD R20, R12, 0x1000, R15 ;  /* 0x000010000c147824 */ /* 0x000fc600078e020f */
[----:B------:R-:W3:Y:S01]  /*0790*/  @!P4 LDG.E.EL R18, desc[UR4][R26.64] ;  /* 0x000000041a12c981 */ /* 0x000ee2000c2e1900 */
[----:B0-----:R-:W-:-:S03]  /*07a0*/  IMAD.WIDE R28, R4, 0x4, R30 ;  /* 0x00000004041c7825 */ /* 0x001fc600078e021e */
[----:B------:R-:W3:Y:S04]  /*07b0*/  @!P4 LDG.E.EL R22, desc[UR4][R26.64] ;  /* 0x000000041a16c981 */ /* 0x000ee8000c2e1900 */
[----:B------:R0:W3:Y:S01]  /*07c0*/  @!P4 LDG.E.EL R6, desc[UR4][R26.64] ;  /* 0x000000041a06c981 */ /* 0x0000e2000c2e1900 */
[----:B------:R-:W-:Y:S02]  /*07d0*/  IMAD.MOV.U32 R2, RZ, RZ, RZ ;  /* 0x000000ffff027224 */ /* 0x000fe400078e00ff */
[----:B------:R-:W-:Y:S01]  /*07e0*/  IMAD.MOV.U32 R9, RZ, RZ, RZ ;  /* 0x000000ffff097224 */ /* 0x000fe200078e00ff */
[----:B------:R-:W3:Y:S01]  /*07f0*/  @!P1 LDG.E.EL R68, desc[UR4][R28.64] ;  /* 0x000000041c449981 */ /* 0x000ee2000c2e1900 */
[----:B------:R-:W-:Y:S02]  /*0800*/  IMAD R24, R4, 0x1000, R13 ;  /* 0x0000100004187824 */ /* 0x000fe400078e020d */
[C---:B------:R-:W-:Y:S01]  /*0810*/  IMAD.WIDE R30, R12.reuse, 0x4, R82 ;  /* 0x000000040c1e7825 */ /* 0x040fe200078e0252 */
[----:B------:R-:W3:Y:S03]  /*0820*/  @!P1 LDG.E.EL R61, desc[UR4][R28.64] ;  /* 0x000000041c3d9981 */ /* 0x000ee6000c2e1900 */
[----:B0-----:R-:W-:Y:S01]  /*0830*/  IMAD.WIDE R26, R12, 0x4, R32 ;  /* 0x000000040c1a7825 */ /* 0x001fe200078e0220 */
[----:B------:R-:W3:Y:S04]  /*0840*/  @!P1 LDG.E.EL R67, desc[UR4][R28.64] ;  /* 0x000000041c439981 */ /* 0x000ee8000c2e1900 */
[----:B------:R0:W3:Y:S01]  /*0850*/  @!P1 LDG.E.EL R10, desc[UR4][R28.64] ;  /* 0x000000041c0a9981 */ /* 0x0000e2000c2e1900 */
[----:B------:R-:W-:-:S03]  /*0860*/  VIADD R37, R20, 0xfffb8000 ;  /* 0xfffb800014257836 */ /* 0x000fc60000000000 */
[----:B------:R-:W3:Y:S04]  /*0870*/  @!P4 LDG.E.EL R63, desc[UR4][R26.64] ;  /* 0x000000041a3fc981 */ /* 0x000ee8000c2e1900 */
[----:B------:R-:W3:Y:S01]  /*0880*/  @!P4 LDG.E.EL R60, desc[UR4][R26.64] ;  /* 0x000000041a3cc981 */ /* 0x000ee2000c2e1900 */
[----:B0-----:R-:W-:-:S03]  /*0890*/  IMAD.WIDE R28, R4, 0x4, R32 ;  /* 0x00000004041c7825 */ /* 0x001fc600078e0220 */
[----:B------:R-:W3:Y:S04]  /*08a0*/  @!P4 LDG.E.EL R11, desc[UR4][R26.64] ;  /* 0x000000041a0bc981 */ /* 0x000ee8000c2e1900 */
[----:B------:R0:W3:Y:S01]  /*08b0*/  @!P4 LDG.E.EL R59, desc[UR4][R26.64] ;  /* 0x000000041a3bc981 */ /* 0x0000e2000c2e1900 */
[----:B------:R-:W-:-:S03]  /*08c0*/  IMAD.WIDE R36, R37, 0x4, R38 ;  /* 0x0000000425247825 */ /* 0x000fc600078e0226 */
[----:B------:R-:W3:Y:S01]  /*08d0*/  @!P1 LDG.E.EL R2, desc[UR4][R28.64] ;  /* 0x000000041c029981 */ /* 0x000ee2000c2e1900 */
[----:B------:R-:W-:-:S03]  /*08e0*/  IMAD.WIDE R42, R4, 0x4, R40 ;  /* 0x00000004042a7825 */ /* 0x000fc600078e0228 */
[----:B------:R-:W3:Y:S01]  /*08f0*/  @!P1 LDG.E.EL R7, desc[UR4][R28.64] ;  /* 0x000000041c079981 */ /* 0x000ee2000c2e1900 */
[----:B0-----:R-:W-:-:S03]  /*0900*/  VIADD R27, R24, 0xfffb8000 ;  /* 0xfffb8000181b7836 */ /* 0x001fc60000000000 */
[----:B------:R-:W3:Y:S01]  /*0910*/  @!P1 LDG.E.EL R19, desc[UR4][R28.64] ;  /* 0x000000041c139981 */ /* 0x000ee2000c2e1900 */
[----:B------:R-:W-:-:S03]  /*0920*/  IMAD.WIDE R38, R27, 0x4, R38 ;  /* 0x000000041b267825 */ /* 0x000fc600078e0226 */
[----:B------:R0:W3:Y:S04]  /*0930*/  @!P1 LDG.E.EL R55, desc[UR4][R28.64] ;  /* 0x000000041c379981 */ /* 0x0000e8000c2e1900 */
[----:B------:R-:W3:Y:S04]  /*0940*/  @!P4 LDG.E.EL R62, desc[UR4][R30.64] ;  /* 0x000000041e3ec981 */ /* 0x000ee8000c2e1900 */
[----:B------:R-:W3:Y:S01]  /*0950*/  @!P4 LDG.E.EL R9, desc[UR4][R30.64] ;  /* 0x000000041e09c981 */ /* 0x000ee2000c2e1900 */
[----:B0-----:R-:W-:-:S03]  /*0960*/  CS2R R28, SRZ ;  /* 0x00000000001c7805 */ /* 0x001fc6000001ff00 */
[----:B------:R-:W3:Y:S04]  /*0970*/  @!P4 LDG.E.EL R57, desc[UR4][R30.64] ;  /* 0x000000041e39c981 */ /* 0x000ee8000c2e1900 */
[----:B------:R0:W3:Y:S04]  /*0980*/  @!P4 LDG.E.EL R16, desc[UR4][R30.64] ;  /* 0x000000041e10c981 */ /* 0x0000e8000c2e1900 */
[----:B------:R-:W3:Y:S01]  /*0990*/  @P5 LDG.E.EL R77, desc[UR4][R42.64+-0x120] ;  /* 0xfffee0042a4d5981 */ /* 0x000ee2000c2e1900 */
[----:B------:R-:W-:-:S03]  /*09a0*/  CS2R R32, SRZ ;  /* 0x0000000000207805 */ /* 0x000fc6000001ff00 */
[----:B------:R-:W3:Y:S01]  /*09b0*/  @P5 LDG.E.EL R52, desc[UR4][R42.64+-0x120] ;  /* 0xfffee0042a345981 */ /* 0x000ee2000c2e1900 */
[----:B0-----:R-:W-:Y:S02]  /*09c0*/  CS2R R30, SRZ ;  /* 0x00000000001e7805 */ /* 0x001fe4000001ff00 */
[----:B------:R-:W-:Y:S01]  /*09d0*/  CS2R R26, SRZ ;  /* 0x00000000001a7805 */ /* 0x000fe2000001ff00 */
[----:B------:R-:W-:Y:S01]  /*09e0*/  IMAD.WIDE R40, R12, 0x4, R40 ;  /* 0x000000040c287825 */ /* 0x000fe200078e0228 */
[----:B------:R0:W3:Y:S04]  /*09f0*/  @P3 LDG.E.128 R32, desc[UR4][R36.64] ;  /* 0x0000000424203981 */ /* 0x0000e8000c1e1d00 */
[----:B------:R1:W3:Y:S04]  /*0a00*/  @P5 LDG.E.128 R28, desc[UR4][R38.64] ;  /* 0x00000004261c5981 */ /* 0x0002e8000c1e1d00 */
[----:B------:R-:W3:Y:S04]  /*0a10*/  @P3 LDG.E.EL R27, desc[UR4][R40.64+-0x120] ;  /* 0xfffee004281b3981 */ /* 0x000ee8000c2e1900 */
[----:B------:R-:W3:Y:S04]  /*0a20*/  @P5 LDG.E.EL R26, desc[UR4][R42.64+-0x120] ;  /* 0xfffee0042a1a5981 */ /* 0x000ee8000c2e1900 */
[----:B------:R-:W3:Y:S01]  /*0a30*/  @P3 LDG.E.EL R50, desc[UR4][R40.64+-0x120] ;  /* 0xfffee00428323981 */ /* 0x000ee2000c2e1900 */
[----:B0-----:R-:W-:-:S02]  /*0a40*/  CS2R R36, SRZ ;  /* 0x0000000000247805 */ /* 0x001fc4000001ff00 */
[----:B-1----:R-:W-:Y:S01]  /*0a50*/  CS2R R38, SRZ ;  /* 0x0000000000267805 */ /* 0x002fe2000001ff00 */
[----:B------:R2:W3:Y:S04]  /*0a60*/  @P5 LDG.E.EL R51, desc[UR4][R42.64+-0x120] ;  /* 0xfffee0042a335981 */ /* 0x0004e8000c2e1900 */
[----:B------:R-:W3:Y:S04]  /*0a70*/  @P3 LDG.E.EL R69, desc[UR4][R40.64+-0x120] ;  /* 0xfffee00428453981 */ /* 0x000ee8000c2e1900 */
[----:B------:R0:W3:Y:S01]  /*0a80*/  @P3 LDG.E.EL R54, desc[UR4][R40.64+-0x120] ;  /* 0xfffee00428363981 */ /* 0x0000e2000c2e1900 */
[----:B--2---:R-:W-:-:S05]  /*0a90*/  IMAD.WIDE R42, R49, 0x4, R80 ;  /* 0x00000004312a7825 */ /* 0x004fca00078e0250 */
[----:B------:R1:W2:Y:S01]  /*0aa0*/  @!P1 LDG.E.128 R36, desc[UR4][R42.64] ;  /* 0x000000042a249981 */ /* 0x0002a2000c1e1d00 */
[----:B------:R-:W-:-:S05]  /*0ab0*/  SEL R14, R14, RZ, !P4 ;  /* 0x000000ff0e0e7207 */ /* 0x000fca0006000000 */
[----:B------:R-:W-:Y:S01]  /*0ac0*/  FADD R106, R14, 9.9999997473787516356e-06 ;  /* 0x3727c5ac0e6a7421 */ /* 0x000fe20000000000 */
[----:B------:R-:W-:-:S05]  /*0ad0*/  SEL R0, R0, RZ, !P4 ;  /* 0x000000ff00007207 */ /* 0x000fca0006000000 */
[----:B------:R-:W0:Y:S01]  /*0ae0*/  MUFU.SQRT R106, R106 ;  /* 0x0000006a006a7308 */ /* 0x000e220000002000 */
[----:B------:R-:W-:Y:S01]  /*0af0*/  FADD R107, R0, 9.9999997473787516356e-06 ;  /* 0x3727c5ac006b7421 */ /* 0x000fe20000000000 */
[----:B------:R-:W-:-:S06]  /*0b00*/  SEL R5, R5, RZ, !P4 ;  /* 0x000000ff05057207 */ /* 0x000fcc0006000000 */
[----:B------:R-:W1:Y:S01]  /*0b10*/  MUFU.SQRT R107, R107 ;  /* 0x0000006b006b7308 */ /* 0x000e620000002000 */
[C---:B0-----:R-:W-:Y:S02]  /*0b20*/  FSETP.GT.AND P6, PT, R106.reuse, 8.50705917302346158658e+37, PT ;  /* 0x7e8000006a00780b */ /* 0x041fe40003fc4000 */
[----:B------:R-:W-:Y:S01]  /*0b30*/  FSETP.GEU.AND P0, PT, R106, 1.175494350822287508e-38, PT ;  /* 0x008000006a00780b */ /* 0x000fe20003f0e000 */
[----:B------:R-:W-:Y:S02]  /*0b40*/  IMAD.MOV.U32 R0, RZ, RZ, 0x3e800000 ;  /* 0x3e800000ff007424 */ /* 0x000fe400078e00ff */
[----:B------:R-:W-:-:S03]  /*0b50*/  FADD R117, R5, 9.9999997473787516356e-06 ;  /* 0x3727c5ac05757421 */ /* 0x000fc60000000000 */
[----:B------:R-:W-:-:S03]  /*0b60*/  FSEL R78, R0, 1, P6 ;  /* 0x3f800000004e7808 */ /* 0x000fc60003000000 */
[----:B------:R-:W0:Y:S02]  /*0b70*/  MUFU.SQRT R117, R117 ;  /* 0x0000007500757308 */ /* 0x000e240000002000 */
[----:B------:R-:W-:Y:S01]  /*0b80*/  @P6 FMUL R106, R106, 0.25 ;  /* 0x3e8000006a6a6820 */ /* 0x000fe20000400000 */
[----:B-1----:R-:W-:Y:S01]  /*0b90*/  FSETP.GT.AND P6, PT, R107, 8.50705917302346158658e+37, PT ;  /* 0x7e8000006b00780b */ /* 0x002fe20003fc4000 */
[----:B------:R-:W-:Y:S01]  /*0ba0*/  @!P0 FMUL R78, R78, 16777216 ;  /* 0x4b8000004e4e8820 */ /* 0x000fe20000400000 */
[----:B------:R-:W-:Y:S01]  /*0bb0*/  SEL R3, R3, RZ, !P4 ;  /* 0x000000ff03037207 */ /* 0x000fe20006000000 */
[----:B------:R-:W-:Y:S01]  /*0bc0*/  @!P0 FMUL R106, R106, 16777216 ;  /* 0x4b8000006a6a8820 */ /* 0x000fe20000400000 */
[----:B------:R-:W-:-:S03]  /*0bd0*/  FSETP.GEU.AND P0, PT, R107, 1.175494350822287508e-38, PT ;  /* 0x008000006b00780b */ /* 0x000fc60003f0e000 */
[----:B------:R-:W-:Y:S01]  /*0be0*/  FADD R116, R3, 9.9999997473787516356e-06 ;  /* 0x3727c5ac03747421 */ /* 0x000fe20000000000 */
[----:B------:R-:W-:Y:S02]  /*0bf0*/  FSEL R58, R0, 1, P6 ;  /* 0x3f800000003a7808 */ /* 0x000fe40003000000 */
[----:B------:R-:W-:-:S03]  /*0c00*/  SEL R17, R17, RZ, !P1 ;  /* 0x000000ff11117207 */ /* 0x000fc60004800000 */
[----:B------:R-:W1:Y:S01]  /*0c10*/  MUFU.SQRT R116, R116 ;  /* 0x0000007400747308 */ /* 0x000e620000002000 */
[----:B------:R-:W-:Y:S01]  /*0c20*/  @P6 FMUL R107, R107, 0.25 ;  /* 0x3e8000006b6b6820 */ /* 0x000fe20000400000 */
[----:B0-----:R-:W-:Y:S02]  /*0c30*/  FSETP.GT.AND P6, PT, R117, 8.50705917302346158658e+37, PT ;  /* 0x7e8000007500780b */ /* 0x001fe40003fc4000 */
[----:B------:R-:W-:Y:S01]  /*0c40*/  CS2R R40, SRZ ;  /* 0x0000000000287805 */ /* 0x000fe2000001ff00 */
[----:B------:R-:W-:Y:S01]  /*0c50*/  @!P0 FMUL R58, R58, 16777216 ;  /* 0x4b8000003a3a8820 */ /* 0x000fe20000400000 */
[----:B------:R-:W-:Y:S01]  /*0c60*/  @!P0 FMUL R107, R107, 16777216 ;  /* 0x4b8000006b6b8820 */ /* 0x000fe20000400000 */
[----:B------:R-:W-:Y:S02]  /*0c70*/  CS2R R42, SRZ ;  /* 0x00000000002a7805 */ /* 0x000fe4000001ff00 */
[----:B------:R-:W-:Y:S01]  /*0c80*/  FSETP.GEU.AND P0, PT, R117, 1.175494350822287508e-38, PT ;  /* 0x008000007500780b */ /* 0x000fe20003f0e000 */
[----:B------:R-:W-:-:S04]  /*0c90*/  IMAD.WIDE R80, R23, 0x4, R80 ;  /* 0x0000000417507825 */ /* 0x000fc800078e0250 */
[----:B------:R-:W-:Y:S01]  /*0ca0*/  FADD R17, R17, 9.9999997473787516356e-06 ;  /* 0x3727c5ac11117421 */ /* 0x000fe20000000000 */
[----:B------:R0:W2:Y:S01]  /*0cb0*/  @!P4 LDG.E.128 R40, desc[UR4][R80.64] ;  /* 0x000000045028c981 */ /* 0x0000a2000c1e1d00 */
[----:B------:R-:W-:-:S04]  /*0cc0*/  @P6 FMUL R117, R117, 0.25 ;  /* 0x3e80000075756820 */ /* 0x000fc80000400000 */
[----:B------:R-:W4:Y:S01]  /*0cd0*/  MUFU.SQRT R17, R17 ;  /* 0x0000001100117308 */ /* 0x000f220000002000 */
[----:B0-----:R-:W-:Y:S02]  /*0ce0*/  SEL R80, R64, RZ, !P1 ;  /* 0x000000ff40507207 */ /* 0x001fe40004800000 */
[----:B------:R-:W-:Y:S02]  /*0cf0*/  FSEL R64, R0, 1, P6 ;  /* 0x3f80000000407808 */ /* 0x000fe40003000000 */
[----:B-1----:R-:W-:Y:S01]  /*0d00*/  FSETP.GT.AND P6, PT, R116, 8.50705917302346158658e+37, PT ;  /* 0x7e8000007400780b */ /* 0x002fe20003fc4000 */
[----:B------:R-:W-:Y:S02]  /*0d10*/  @!P0 FMUL R117, R117, 16777216 ;  /* 0x4b80000075758820 */ /* 0x000fe40000400000 */
[----:B------:R-:W-:Y:S01]  /*0d20*/  @!P0 FMUL R64, R64, 16777216 ;  /* 0x4b80000040408820 */ /* 0x000fe20000400000 */
[----:B------:R-:W-:Y:S01]  /*0d30*/  FSETP.GEU.AND P0, PT, R116, 1.175494350822287508e-38, PT ;  /* 0x008000007400780b */ /* 0x000fe20003f0e000 */
[----:B------:R-:W-:Y:S01]  /*0d40*/  IMAD.MOV.U32 R20, RZ, RZ, RZ ;  /* 0x000000ffff147224 */ /* 0x000fe200078e00ff */
[----:B------:R-:W-:Y:S01]  /*0d50*/  CS2R R48, SRZ ;  /* 0x0000000000307805 */ /* 0x000fe2000001ff00 */
[----:B------:R-:W-:-:S02]  /*0d60*/  IMAD.MOV.U32 R14, RZ, RZ, RZ ;  /* 0x000000ffff0e7224 */ /* 0x000fc400078e00ff */
[----:B------:R-:W-:Y:S02]  /*0d70*/  IMAD.MOV.U32 R23, RZ, RZ, RZ ;  /* 0x000000ffff177224 */ /* 0x000fe400078e00ff */
[----:B------:R-:W-:Y:S01]  /*0d80*/  FADD R80, R80, 9.9999997473787516356e-06 ;  /* 0x3727c5ac50507421 */ /* 0x000fe20000000000 */
[----:B------:R-:W-:-:S04]  /*0d90*/  IMAD.WIDE R82, R4, 0x4, R82 ;  /* 0x0000000404527825 */ /* 0x000fc800078e0252 */
[----:B------:R-:W-:Y:S01]  /*0da0*/  @P6 FMUL R116, R116, 0.25 ;  /* 0x3e80000074746820 */ /* 0x000fe20000400000 */
[----:B------:R-:W2:Y:S01]  /*0db0*/  @!P1 LDG.E.EL R20, desc[UR4][R82.64] ;  /* 0x0000000452149981 */ /* 0x000ea2000c2e1900 */
[----:B------:R-:W0:Y:S03]  /*0dc0*/  MUFU.SQRT R80, R80 ;  /* 0x0000005000507308 */ /* 0x000e260000002000 */
[----:B------:R-:W2:Y:S04]  /*0dd0*/  @!P1 LDG.E.EL R14, desc[UR4][R82.64] ;  /* 0x00000004520e9981 */ /* 0x000ea8000c2e1900 */
[----:B------:R-:W2:Y:S04]  /*0de0*/  @!P1 LDG.E.EL R48, desc[UR4][R82.64] ;  /* 0x0000000452309981 */ /* 0x000ea8000c2e1900 */
[----:B------:R1:W2:Y:S01]  /*0df0*/  @!P1 LDG.E.EL R23, desc[UR4][R82.64] ;  /* 0x0000000452179981 */ /* 0x0002a2000c2e1900 */
[----:B----4-:R-:W-:Y:S01]  /*0e00*/  SEL R86, R86, RZ, P3 ;  /* 0x000000ff56567207 */ /* 0x010fe20001800000 */
[----:B------:R-:W-:Y:S01]  /*0e10*/  @!P0 FMUL R116, R116, 16777216 ;  /* 0x4b80000074748820 */ /* 0x000fe20000400000 */
[----:B------:R-:W-:Y:S01]  /*0e20*/  SEL R88, R79, RZ, !P1 ;  /* 0x000000ff4f587207 */ /* 0x000fe20004800000 */
[----:B------:R-:W-:Y:S01]  /*0e30*/  IMAD.WIDE R46, R4, 0x4, R72 ;  /* 0x00000004042e7825 */ /* 0x000fe200078e0248 */
[----:B-1----:R-:W-:-:S03]  /*0e40*/  FSEL R83, R0, 1, P6 ;  /* 0x3f80000000537808 */ /* 0x002fc60003000000 */
[----:B------:R-:W-:Y:S01]  /*0e50*/  IMAD.MOV.U32 R3, RZ, RZ, RZ ;  /* 0x000000ffff037224 */ /* 0x000fe200078e00ff */
[----:B------:R-:W-:Y:S01]  /*0e60*/  FSETP.GT.AND P6, PT, R17, 8.50705917302346158658e+37, PT ;  /* 0x7e8000001100780b */ /* 0x000fe20003fc4000 */
[----:B------:R-:W-:Y:S01]  /*0e70*/  IMAD.MOV.U32 R5, RZ, RZ, RZ ;  /* 0x000000ffff057224 */ /* 0x000fe200078e00ff */
[----:B------:R-:W-:Y:S01]  /*0e80*/  SEL R93, R84, RZ, P3 ;  /* 0x000000ff545d7207 */ /* 0x000fe20001800000 */
[----:B------:R-:W-:Y:S01]  /*0e90*/  @!P0 FMUL R83, R83, 16777216 ;  /* 0x4b80000053538820 */ /* 0x000fe20000400000 */
[----:B------:R-:W-:Y:S01]  /*0ea0*/  FSETP.GEU.AND P0, PT, R17, 1.175494350822287508e-38, PT ;  /* 0x008000001100780b */ /* 0x000fe20003f0e000 */
[----:B------:R-:W-:-:S04]  /*0eb0*/  IMAD.WIDE R72, R12, 0x4, R72 ;  /* 0x000000040c487825 */ /* 0x000fc800078e0248 */
[----:B------:R-:W-:Y:S01]  /*0ec0*/  FADD R86, R86, 9.9999997473787516356e-06 ;  /* 0x3727c5ac56567421 */ /* 0x000fe20000000000 */
[----:B------:R-:W-:Y:S01]  /*0ed0*/  FADD R84, R88, 9.9999997473787516356e-06 ;  /* 0x3727c5ac58547421 */ /* 0x000fe20000000000 */
[----:B------:R-:W-:Y:S01]  /*0ee0*/  SEL R87, R87, RZ, P3 ;  /* 0x000000ff57577207 */ /* 0x000fe20001800000 */
[----:B------:R-:W-:Y:S01]  /*0ef0*/  IMAD.WIDE R70, R4, 0x4, R44 ;  /* 0x0000000404467825 */ /* 0x000fe200078e022c */
[----:B------:R-:W4:Y:S04]  /*0f00*/  @P3 LDG.E.EL R3, desc[UR4][R72.64+-0x120] ;  /* 0xfffee00448033981 */ /* 0x000f28000c2e1900 */
[----:B------:R-:W2:Y:S01]  /*0f10*/  @P3 LDG.E.EL R53, desc[UR4][R72.64+-0x120] ;  /* 0xfffee00448353981 */ /* 0x000ea2000c2e1900 */
[----:B------:R-:W1:Y:S03]  /*0f20*/  MUFU.SQRT R84, R84 ;  /* 0x0000005400547308 */ /* 0x000e660000002000 */
[----:B------:R-:W2:Y:S01]  /*0f30*/  @P3 LDG.E.EL R5, desc[UR4][R72.64+-0x120] ;  /* 0xfffee00448053981 */ /* 0x000ea2000c2e1900 */
[----:B------:R-:W-:-:S03]  /*0f40*/  @P6 FMUL R17, R17, 0.25 ;  /* 0x3e80000011116820 */ /* 0x000fc60000400000 */
[----:B------:R0:W4:Y:S01]  /*0f50*/  @P3 LDG.E.EL R49, desc[UR4][R72.64+-0x120] ;  /* 0xfffee00448313981 */ /* 0x000122000c2e1900 */
[----:B------:R-:W-:Y:S01]  /*0f60*/  @!P0 FMUL R17, R17, 16777216 ;  /* 0x4b80000011118820 */ /* 0x000fe20000400000 */
[----:B------:R-:W-:Y:S01]  /*0f70*/  FADD R88, R93, 9.9999997473787516356e-06 ;  /* 0x3727c5ac5d587421 */ /* 0x000fe20000000000 */
[----:B------:R-:W-:Y:S01]  /*0f80*/  FADD R101, R87, 9.9999997473787516356e-06 ;  /* 0x3727c5ac57657421 */ /* 0x000fe20000000000 */
[----:B------:R-:W-:Y:S01]  /*0f90*/  IMAD.MOV.U32 R79, RZ, RZ, RZ ;  /* 0x000000ffff4f7224 */ /* 0x000fe200078e00ff */
[----:B------:R-:W4:Y:S01]  /*0fa0*/  @P5 LDG.E.EL R76, desc[UR4][R70.64+-0x120] ;  /* 0xfffee004464c5981 */ /* 0x000f22000c2e1900 */
[----:B------:R-:W-:-:S03]  /*0fb0*/  IMAD.WIDE R44, R12, 0x4, R44 ;  /* 0x000000040c2c7825 */ /* 0x000fc600078e022c */
[----:B------:R-:W4:Y:S01]  /*0fc0*/  @P5 LDG.E.EL R96, desc[UR4][R46.64+-0x120] ;  /* 0xfffee0042e605981 */ /* 0x000f22000c2e1900 */
[----:B0-----:R0:W-:Y:S01]  /*0fd0*/  MUFU.SQRT R72, R86 ;  /* 0x0000005600487308 */ /* 0x0011e20000002000 */
[----:B------:R-:W-:Y:S02]  /*0fe0*/  SEL R73, R85, RZ, !P1 ;  /* 0x000000ff55497207 */ /* 0x000fe40004800000 */
[----:B------:R-:W-:Y:S01]  /*0ff0*/  SEL R93, R89, RZ, P3 ;  /* 0x000000ff595d7207 */ /* 0x000fe20001800000 */
[----:B------:R-:W4:Y:S01]  /*1000*/  @P3 LDG.E.EL R79, desc[UR4][R44.64+-0x120] ;  /* 0xfffee0042c4f3981 */ /* 0x000f22000c2e1900 */
[----:B------:R-:W-:Y:S02]  /*1010*/  IMAD.MOV.U32 R82, RZ, RZ, RZ ;  /* 0x000000ffff527224 */ /* 0x000fe400078e00ff */
[----:B------:R-:W-:Y:S01]  /*1020*/  IMAD.MOV.U32 R81, RZ, RZ, RZ ;  /* 0x000000ffff517224 */ /* 0x000fe200078e00ff */
[----:B------:R-:W4:Y:S01]  /*1030*/  @P5 LDG.E.EL R103, desc[UR4][R70.64+-0x120] ;  /* 0xfffee00446675981 */ /* 0x000f22000c2e1900 */
[----:B0-----:R-:W-:-:S02]  /*1040*/  FSEL R86, R0, 1, P6 ;  /* 0x3f80000000567808 */ /* 0x001fc40003000000 */
[----:B------:R-:W-:Y:S01]  /*1050*/  FSETP.GT.AND P6, PT, R80, 8.50705917302346158658e+37, PT ;  /* 0x7e8000005000780b */ /* 0x000fe20003fc4000 */
[----:B------:R-:W-:Y:S01]  /*1060*/  FADD R73, R73, 9.9999997473787516356e-06 ;  /* 0x3727c5ac49497421 */ /* 0x000fe20000000000 */
[----:B------:R-:W-:Y:S02]  /*1070*/  IMAD.MOV.U32 R85, RZ, RZ, RZ ;  /* 0x000000ffff557224 */ /* 0x000fe400078e00ff */
[----:B------:R-:W-:Y:S01]  /*1080*/  @!P0 FMUL R86, R86, 16777216 ;  /* 0x4b80000056568820 */ /* 0x000fe20000400000 */
[----:B------:R-:W-:Y:S01]  /*1090*/  FSETP.GEU.AND P0, PT, R80, 1.175494350822287508e-38, PT ;  /* 0x008000005000780b */ /* 0x000fe20003f0e000 */
[----:B------:R-:W0:Y:S01]  /*10a0*/  MUFU.SQRT R89, R73 ;  /* 0x0000004900597308 */ /* 0x000e220000002000 */
[----:B------:R-:W-:Y:S01]  /*10b0*/  FSEL R87, R0, 1, P6 ;  /* 0x3f80000000577808 */ /* 0x000fe20003000000 */
[----:B------:R-:W-:Y:S01]  /*10c0*/  IMAD.MOV.U32 R24, RZ, RZ, RZ ;  /* 0x000000ffff187224 */ /* 0x000fe200078e00ff */
[----:B------:R-:W4:Y:S04]  /*10d0*/  @P3 LDG.E.EL R85, desc[UR4][R44.64+-0x120] ;  /* 0xfffee0042c553981 */ /* 0x000f28000c2e1900 */
[----:B------:R-:W4:Y:S01]  /*10e0*/  @P3 LDG.E.EL R82, desc[UR4][R44.64+-0x120] ;  /* 0xfffee0042c523981 */ /* 0x000f22000c2e1900 */
[----:B------:R-:W-:Y:S01]  /*10f0*/  @P6 FMUL R80, R80, 0.25 ;  /* 0x3e80000050506820 */ /* 0x000fe20000400000 */
[----:B-1----:R-:W-:-:S02]  /*1100*/  FSETP.GT.AND P6, PT, R84, 8.50705917302346158658e+37, PT ;  /* 0x7e8000005400780b */ /* 0x002fc40003fc4000 */
[----:B------:R-:W4:Y:S01]  /*1110*/  @P3 LDG.E.EL R81, desc[UR4][R44.64+-0x120] ;  /* 0xfffee0042c513981 */ /* 0x000f22000c2e1900 */
[----:B------:R-:W-:Y:S01]  /*1120*/  @!P0 FMUL R80, R80, 16777216 ;  /* 0x4b80000050508820 */ /* 0x000fe20000400000 */
[----:B------:R-:W-:Y:S01]  /*1130*/  @!P0 FMUL R87, R87, 16777216 ;  /* 0x4b80000057578820 */ /* 0x000fe20000400000 */
[----:B------:R-:W-:Y:S01]  /*1140*/  FSETP.GEU.AND P0, PT, R84, 1.175494350822287508e-38, PT ;  /* 0x008000005400780b */ /* 0x000fe20003f0e000 */
[----:B------:R-:W4:Y:S01]  /*1150*/  @P5 LDG.E.EL R24, desc[UR4][R46.64+-0x120] ;  /* 0xfffee0042e185981 */ /* 0x000f22000c2e1900 */
[----:B------:R-:W-:-:S03]  /*1160*/  FSEL R99, R0, 1, P6 ;  /* 0x3f80000000637808 */ /* 0x000fc60003000000 */
[----:B------:R-:W4:Y:S03]  /*1170*/  @P5 LDG.E.EL R95, desc[UR4][R46.64+-0x120] ;  /* 0xfffee0042e5f5981 */ /* 0x000f26000c2e1900 */
[----:B------:R-:W-:Y:S01]  /*1180*/  @P6 FMUL R84, R84, 0.25 ;  /* 0x3e80000054546820 */ /* 0x000fe20000400000 */
[----:B0-----:R-:W-:Y:S01]  /*1190*/  FSETP.GT.AND P6, PT, R89, 8.50705917302346158658e+37, PT ;  /* 0x7e8000005900780b */ /* 0x001fe20003fc4000 */
[----:B------:R-:W4:Y:S03]  /*11a0*/  @P5 LDG.E.EL R97, desc[UR4][R70.64+-0x120] ;  /* 0xfffee00446615981 */ /* 0x000f26000c2e1900 */
[----:B------:R-:W-:Y:S01]  /*11b0*/  @!P0 FMUL R84, R84, 16777216 ;  /* 0x4b80000054548820 */ /* 0x000fe20000400000 */
[----:B------:R-:W-:Y:S01]  /*11c0*/  @!P0 FMUL R99, R99, 16777216 ;  /* 0x4b80000063638820 */ /* 0x000fe20000400000 */
[C---:B------:R-:W-:Y:S01]  /*11d0*/  FSETP.GEU.AND P0, PT, R89.reuse, 1.175494350822287508e-38, PT ;  /* 0x008000005900780b */ /* 0x040fe20003f0e000 */
[----:B------:R-:W0:Y:S01]  /*11e0*/  MUFU.SQRT R88, R88 ;  /* 0x0000005800587308 */ /* 0x000e220000002000 */
[----:B------:R-:W-:Y:S01]  /*11f0*/  FSEL R100, R0, 1, P6 ;  /* 0x3f80000000647808 */ /* 0x000fe20003000000 */
[----:B------:R-:W4:Y:S04]  /*1200*/  @P5 LDG.E.EL R98, desc[UR4][R46.64+-0x120] ;  /* 0xfffee0042e625981 */ /* 0x000f28000c2e1900 */
[----:B------:R-:W-:Y:S01]  /*1210*/  @P6 FMUL R89, R89, 0.25 ;  /* 0x3e80000059596820 */ /* 0x000fe20000400000 */
[----:B------:R-:W-:Y:S01]  /*1220*/  FSETP.GT.AND P6, PT, R72, 8.50705917302346158658e+37, PT ;  /* 0x7e8000004800780b */ /* 0x000fe20003fc4000 */
[----:B------:R1:W4:Y:S04]  /*1230*/  @P5 LDG.E.EL R94, desc[UR4][R70.64+-0x120] ;  /* 0xfffee004465e5981 */ /* 0x000328000c2e1900 */
[----:B------:R-:W-:Y:S01]  /*1240*/  @!P0 FMUL R89, R89, 16777216 ;  /* 0x4b80000059598820 */ /* 0x000fe20000400000 */
[----:B------:R-:W-:Y:S01]  /*1250*/  @!P0 FMUL R100, R100, 16777216 ;  /* 0x4b80000064648820 */ /* 0x000fe20000400000 */
[----:B------:R-:W-:Y:S01]  /*1260*/  FSETP.GEU.AND P0, PT, R72, 1.175494350822287508e-38, PT ;  /* 0x008000004800780b */ /* 0x000fe20003f0e000 */
[----:B------:R-:W1:Y:S01]  /*1270*/  MUFU.SQRT R101, R101 ;  /* 0x0000006500657308 */ /* 0x000e620000002000 */
[----:B------:R-:W-:-:S04]  /*1280*/  FSEL R104, R0, 1, P6 ;  /* 0x3f80000000687808 */ /* 0x000fc80003000000 */
[----:B------:R-:W-:Y:S01]  /*1290*/  @P6 FMUL R72, R72, 0.25 ;  /* 0x3e80000048486820 */ /* 0x000fe20000400000 */
[----:B0-----:R-:W-:Y:S01]  /*12a0*/  FSETP.GT.AND P6, PT, R88, 8.50705917302346158658e+37, PT ;  /* 0x7e8000005800780b */ /* 0x001fe20003fc4000 */
[----:B------:R-:W-:-:S05]  /*12b0*/  FADD R93, R93, 9.9999997473787516356e-06 ;  /* 0x3727c5ac5d5d7421 */ /* 0x000fca0000000000 */
[----:B------:R-:W-:Y:S01]  /*12c0*/  @!P0 FMUL R72, R72, 16777216 ;  /* 0x4b80000048488820 */ /* 0x000fe20000400000 */
[----:B------:R-:W-:Y:S01]  /*12d0*/  @!P0 FMUL R104, R104, 16777216 ;  /* 0x4b80000068688820 */ /* 0x000fe20000400000 */
[----:B------:R-:W-:Y:S01]  /*12e0*/  FSETP.GEU.AND P0, PT, R88, 1.175494350822287508e-38, PT ;  /* 0x008000005800780b */ /* 0x000fe20003f0e000 */
[----:B------:R-:W0:Y:S01]  /*12f0*/  MUFU.SQRT R93, R93 ;  /* 0x0000005d005d7308 */ /* 0x000e220000002000 */
[----:B------:R-:W-:Y:S01]  /*1300*/  FSEL R105, R0, 1, P6 ;  /* 0x3f80000000697808 */ /* 0x000fe20003000000 */
[----:B-1----:R-:W-:Y:S02]  /*1310*/  IMAD R70, R74, 0x1000, R15 ;  /* 0x000010004a467824 */ /* 0x002fe400078e020f */
[----:B------:R-:W-:Y:S01]  /*1320*/  @P6 FMUL R88, R88, 0.25 ;  /* 0x3e80000058586820 */ /* 0x000fe20000400000 */
[----:B------:R-:W-:Y:S02]  /*1330*/  FSETP.GT.AND P6, PT, R101, 8.50705917302346158658e+37, PT ;  /* 0x7e8000006500780b */ /* 0x000fe40003fc4000 */
[----:B------:R-:W-:-:S02]  /*1340*/  CS2R R44, SRZ ;  /* 0x00000000002c7805 */ /* 0x000fc4000001ff00 */
[----:B------:R-:W-:Y:S01]  /*1350*/  CS2R R46, SRZ ;  /* 0x00000000002e7805 */ /* 0x000fe2000001ff00 */
[----:B------:R-:W-:-:S04]  /*1360*/  IMAD.WIDE R70, R70, 0x4, R108 ;  /* 0x0000000446467825 */ /* 0x000fc800078e026c */
[----:B------:R-:W-:Y:S01]  /*1370*/  @!P0 FMUL R88, R88, 16777216 ;  /* 0x4b80000058588820 */ /* 0x000fe20000400000 */
[----:B------:R-:W-:Y:S01]  /*1380*/  @!P0 FMUL R105, R105, 16777216 ;  /* 0x4b80000069698820 */ /* 0x000fe20000400000 */
[----:B------:R-:W-:Y:S01]  /*1390*/  FSETP.GEU.AND P0, PT, R101, 1.175494350822287508e-38, PT ;  /* 0x008000006500780b */ /* 0x000fe20003f0e000 */
[----:B------:R1:W4:Y:S01]  /*13a0*/  @!P2 LDG.E.128 R44, desc[UR4][R70.64] ;  /* 0x00000004462ca981 */ /* 0x000322000c1e1d00 */
[----:B------:R-:W-:Y:S02]  /*13b0*/  SEL R75, R75, RZ, P5 ;  /* 0x000000ff4b4b7207 */ /* 0x000fe40002800000 */
[----:B------:R-:W-:Y:S02]  /*13c0*/  CS2R R114, SRZ ;  /* 0x0000000000727805 */ /* 0x000fe4000001ff00 */
[----:B------:R-:W-:Y:S01]  /*13d0*/  FSEL R111, R0, 1, P6 ;  /* 0x3f800000006f7808 */ /* 0x000fe20003000000 */
[----:B------:R-:W-:Y:S01]  /*13e0*/  @P6 FMUL R101, R101, 0.25 ;  /* 0x3e80000065656820 */ /* 0x000fe20000400000 */
[----:B------:R-:W-:Y:S01]  /*13f0*/  FADD R75, R75, 9.9999997473787516356e-06 ;  /* 0x3727c5ac4b4b7421 */ /* 0x000fe20000000000 */
[----:B-1----:R-:W-:Y:S01]  /*1400*/  IMAD.WIDE R70, R12, 0x4, R118 ;  /* 0x000000040c467825 */ /* 0x002fe200078e0276 */
[----:B0-----:R-:W-:-:S02]  /*1410*/  FSETP.GT.AND P6, PT, R93, 8.50705917302346158658e+37, PT ;  /* 0x7e8000005d00780b */ /* 0x001fc40003fc4000 */
[----:B------:R0:W-:Y:S01]  /*1420*/  MUFU.SQRT R102, R75 ;  /* 0x0000004b00667308 */ /* 0x0001e20000002000 */
[----:B------:R-:W-:Y:S01]  /*1430*/  CS2R R112, SRZ ;  /* 0x0000000000707805 */ /* 0x000fe2000001ff00 */
[----:B------:R-:W4:Y:S01]  /*1440*/  @!P2 LDG.E.EL R115, desc[UR4][R70.64+-0xc0] ;  /* 0xffff40044673a981 */ /* 0x000f22000c2e1900 */
[----:B------:R-:W-:Y:S02]  /*1450*/  IMAD.MOV.U32 R110, RZ, RZ, RZ ;  /* 0x000000ffff6e7224 */ /* 0x000fe400078e00ff */
[----:B------:R-:W-:Y:S01]  /*1460*/  @!P0 FMUL R101, R101, 16777216 ;  /* 0x4b80000065658820 */ /* 0x000fe20000400000 */
[----:B------:R-:W-:Y:S02]  /*1470*/  @!P0 FMUL R111, R111, 16777216 ;  /* 0x4b8000006f6f8820 */ /* 0x000fe40000400000 */
[----:B------:R1:W-:Y:S01]  /*1480*/  MUFU.RCP R118, R72 ;  /* 0x0000004800767308 */ /* 0x0003e20000001000 */
[----:B0-----:R-:W-:Y:S01]  /*1490*/  IMAD.WIDE R74, R12, 0x4, R120 ;  /* 0x000000040c4a7825 */ /* 0x001fe200078e0278 */
[----:B------:R-:W-:-:S02]  /*14a0*/  FSETP.GEU.AND P0, PT, R93, 1.175494350822287508e-38, PT ;  /* 0x008000005d00780b */ /* 0x000fc40003f0e000 */
[----:B------:R-:W-:Y:S01]  /*14b0*/  CS2R R108, SRZ ;  /* 0x00000000006c7805 */ /* 0x000fe2000001ff00 */
[----:B------:R-:W4:Y:S04]  /*14c0*/  @!P2 LDG.E.EL R114, desc[UR4][R70.64+-0xc0] ;  /* 0xffff40044672a981 */ /* 0x000f28000c2e1900 */
[----:B------:R-:W4:Y:S01]  /*14d0*/  @!P2 LDG.E.EL R113, desc[UR4][R74.64+-0xc0] ;  /* 0xffff40044a71a981 */ /* 0x000f22000c2e1900 */
[----:B-1----:R-:W-:-:S04]  /*14e0*/  IMAD.WIDE R72, R12, 0x4, R122 ;  /* 0x000000040c487825 */ /* 0x002fc800078e027a */
[----:B------:R-:W-:Y:S01]  /*14f0*/  @P6 FMUL R93, R93, 0.25 ;  /* 0x3e8000005d5d6820 */ /* 0x000fe20000400000 */
[----:B------:R-:W4:Y:S04]  /*1500*/  @!P2 LDG.E.EL R109, desc[UR4][R70.64+-0xc0] ;  /* 0xffff4004466da981 */ /* 0x000f28000c2e1900 */
[----:B------:R-:W4:Y:S01]  /*1510*/  @!P2 LDG.E.EL R110, desc[UR4][R72.64+-0xc0] ;  /* 0xffff4004486ea981 */ /* 0x000f22000c2e1900 */
[----:B------:R-:W-:-:S03]  /*1520*/  @!P0 FMUL R93, R93, 16777216 ;  /* 0x4b8000005d5d8820 */ /* 0x000fc60000400000 */
[----:B------:R-:W4:Y:S01]  /*1530*/  @!P2 LDG.E.EL R108, desc[UR4][R72.64+-0xc0] ;  /* 0xffff4004486ca981 */ /* 0x000f22000c2e1900 */
[----:B------:R0:W-:Y:S03]  /*1540*/  MUFU.RCP R122, R101 ;  /* 0x00000065007a7308 */ /* 0x0001e60000001000 */
[----:B------:R-:W4:Y:S01]  /*1550*/  @!P2 LDG.E.EL R112, desc[UR4][R74.64+-0xc0] ;  /* 0xffff40044a70a981 */ /* 0x000f22000c2e1900 */
[----:B------:R-:W-:-:S04]  /*1560*/  IMAD.MOV.U32 R120, RZ, RZ, RZ ;  /* 0x000000ffff787224 */ /* 0x000fc800078e00ff */
[----:B------:R1:W-:Y:S01]  /*1570*/  MUFU.RCP R123, R93 ;  /* 0x0000005d007b7308 */ /* 0x0003e20000001000 */
[----:B0-----:R-:W-:Y:S01]  /*1580*/  IMAD.MOV.U32 R101, RZ, RZ, RZ ;  /* 0x000000ffff657224 */ /* 0x001fe200078e00ff */
[----:B------:R0:W4:Y:S01]  /*1590*/  @!P2 LDG.E.EL R120, desc[UR4][R70.64+-0xc0] ;  /* 0xffff40044678a981 */ /* 0x000122000c2e1900 */
[----:B------:R-:W-:-:S04]  /*15a0*/  SEL R92, R92, RZ, P5 ;  /* 0x000000ff5c5c7207 */ /* 0x000fc80002800000 */
[----:B------:R-:W4:Y:S01]  /*15b0*/  @!P2 LDG.E.EL R101, desc[UR4][R72.64+-0xc0] ;  /* 0xffff40044865a981 */ /* 0x000f22000c2e1900 */
[----:B-1----:R-:W-:Y:S01]  /*15c0*/  IMAD.MOV.U32 R93, RZ, RZ, RZ ;  /* 0x000000ffff5d7224 */ /* 0x002fe200078e00ff */
[----:B0-----:R-:W-:-:S05]  /*15d0*/  CS2R R70, SRZ ;  /* 0x0000000000467805 */ /* 0x001fca000001ff00 */
[----:B------:R-:W4:Y:S01]  /*15e0*/  @!P2 LDG.E.EL R93, desc[UR4][R74.64+-0xc0] ;  /* 0xffff40044a5da981 */ /* 0x000f22000c2e1900 */
[----:B------:R-:W-:-:S03]  /*15f0*/  FADD R92, R92, 9.9999997473787516356e-06 ;  /* 0x3727c5ac5c5c7421 */ /* 0x000fc60000000000 */
[----:B------:R0:W4:Y:S04]  /*1600*/  @!P2 LDG.E.EL R70, desc[UR4][R72.64+-0xc0] ;  /* 0xffff40044846a981 */ /* 0x000128000c2e1900 */
[----:B------:R1:W4:Y:S01]  /*1610*/  @!P2 LDG.E.EL R71, desc[UR4][R74.64+-0xc0] ;  /* 0xffff40044a47a981 */ /* 0x000322000c2e1900 */
[----:B------:R-:W0:Y:S01]  /*1620*/  MUFU.SQRT R92, R92 ;  /* 0x0000005c005c7308 */ /* 0x000e220000002000 */
[----:B------:R-:W-:-:S05]  /*1630*/  SEL R91, R91, RZ, P5 ;  /* 0x000000ff5b5b7207 */ /* 0x000fca0002800000 */
[----:B------:R-:W-:Y:S01]  /*1640*/  FADD R91, R91, 9.9999997473787516356e-06 ;  /* 0x3727c5ac5b5b7421 */ /* 0x000fe20000000000 */
[----:B------:R-:W-:Y:S02]  /*1650*/  FSEL R119, R0, 1, P6 ;  /* 0x3f80000000777808 */ /* 0x000fe40003000000 */
[----:B------:R-:W-:-:S03]  /*1660*/  SEL R90, R90, RZ, P5 ;  /* 0x000000ff5a5a7207 */ /* 0x000fc60002800000 */
[----:B------:R-:W1:Y:S01]  /*1670*/  MUFU.SQRT R91, R91 ;  /* 0x0000005b005b7308 */ /* 0x000e620000002000 */
[C---:B0-----:R-:W-:Y:S01]  /*1680*/  FSETP.GT.AND P6, PT, R92.reuse, 8.50705917302346158658e+37, PT ;  /* 0x7e8000005c00780b */ /* 0x041fe20003fc4000 */
[----:B------:R-:W-:Y:S01]  /*1690*/  @!P0 FMUL R119, R119, 16777216 ;  /* 0x4b80000077778820 */ /* 0x000fe20000400000 */
[----:B------:R-:W-:Y:S01]  /*16a0*/  FSETP.GEU.AND P0, PT, R92, 1.175494350822287508e-38, PT ;  /* 0x008000005c00780b */ /* 0x000fe20003f0e000 */
[----:B------:R-:W-:Y:S01]  /*16b0*/  FADD R90, R90, 9.9999997473787516356e-06 ;  /* 0x3727c5ac5a5a7421 */ /* 0x000fe20000000000 */
[----:B------:R-:W-:-:S05]  /*16c0*/  FSEL R121, R0, 1, P6 ;  /* 0x3f80000000797808 */ /* 0x000fca0003000000 */
[----:B------:R-:W0:Y:S04]  /*16d0*/  MUFU.SQRT R90, R90 ;  /* 0x0000005a005a7308 */ /* 0x000e280000002000 */
[----:B------:R-:W-:Y:S01]  /*16e0*/  @P6 FMUL R92, R92, 0.25 ;  /* 0x3e8000005c5c6820 */ /* 0x000fe20000400000 */
[----:B-1----:R-:W-:Y:S01]  /*16f0*/  FSETP.GT.AND P6, PT, R91, 8.50705917302346158658e+37, PT ;  /* 0x7e8000005b00780b */ /* 0x002fe20003fc4000 */
[----:B------:R-:W-:Y:S02]  /*1700*/  @!P0 FMUL R121, R121, 16777216 ;  /* 0x4b80000079798820 */ /* 0x000fe40000400000 */
[----:B------:R-:W-:Y:S01]  /*1710*/  @!P0 FMUL R92, R92, 16777216 ;  /* 0x4b8000005c5c8820 */ /* 0x000fe20000400000 */
[----:B------:R-:W-:Y:S02]  /*1720*/  FSETP.GEU.AND P0, PT, R91, 1.175494350822287508e-38, PT ;  /* 0x008000005b00780b */ /* 0x000fe40003f0e000 */
[----:B------:R-:W-:-:S07]  /*1730*/  FSEL R124, R0, 1, P6 ;  /* 0x3f800000007c7808 */ /* 0x000fce0003000000 */
[----:B------:R-:W-:Y:S01]  /*1740*/  @P6 FMUL R91, R91, 0.25 ;  /* 0x3e8000005b5b6820 */ /* 0x000fe20000400000 */
[----:B0-----:R-:W-:-:S03]  /*1750*/  FSETP.GT.AND P6, PT, R90, 8.50705917302346158658e+37, PT ;  /* 0x7e8000005a00780b */ /* 0x001fc60003fc4000 */
[----:B------:R-:W-:Y:S01]  /*1760*/  @!P0 FMUL R91, R91, 16777216 ;  /* 0x4b8000005b5b8820 */ /* 0x000fe20000400000 */
[----:B------:R-:W-:Y:S01]  /*1770*/  @!P0 FMUL R124, R124, 16777216 ;  /* 0x4b8000007c7c8820 */ /* 0x000fe20000400000 */
[----:B------:R-:W-:Y:S02]  /*1780*/  FSETP.GEU.AND P0, PT, R90, 1.175494350822287508e-38, PT ;  /* 0x008000005a00780b */ /* 0x000fe40003f0e000 */
[----:B------:R-:W-:-:S06]  /*1790*/  FSEL R72, R0, 1, P6 ;  /* 0x3f80000000487808 */ /* 0x000fcc0003000000 */
[----:B------:R-:W-:Y:S01]  /*17a0*/  @P6 FMUL R90, R90, 0.25 ;  /* 0x3e8000005a5a6820 */ /* 0x000fe20000400000 */
[----:B------:R-:W-:-:S04]  /*17b0*/  FSETP.GT.AND P6, PT, R102, 8.50705917302346158658e+37, PT ;  /* 0x7e8000006600780b */ /* 0x000fc80003fc4000 */
[----:B------:R-:W-:Y:S01]  /*17c0*/  @!P0 FMUL R90, R90, 16777216 ;  /* 0x4b8000005a5a8820 */ /* 0x000fe20000400000 */
[----:B------:R-:W-:Y:S01]  /*17d0*/  @!P0 FMUL R72, R72, 16777216 ;  /* 0x4b80000048488820 */ /* 0x000fe20000400000 */
[C---:B------:R-:W-:Y:S01]  /*17e0*/  FSETP.GEU.AND P0, PT, R102.reuse, 1.175494350822287508e-38, PT ;  /* 0x008000006600780b */ /* 0x040fe20003f0e000 */
[----:B------:R-:W0:Y:S06]  /*17f0*/  MUFU.RCP R92, R92 ;  /* 0x0000005c005c7308 */ /* 0x000e2c0000001000 */
[----:B------:R-:W-:-:S06]  /*1800*/  @P6 FMUL R102, R102, 0.25 ;  /* 0x3e80000066666820 */ /* 0x000fcc0000400000 */
[----:B------:R-:W-:Y:S01]  /*1810*/  @!P0 FMUL R102, R102, 16777216 ;  /* 0x4b80000066668820 */ /* 0x000fe20000400000 */
[----:B---3--:R-:W-:Y:S02]  /*1820*/  SEL R77, R77, RZ, P5 ;  /* 0x000000ff4d4d7207 */ /* 0x008fe40002800000 */
[----:B------:R-:W-:-:S03]  /*1830*/  SEL R28, R28, RZ, P5 ;  /* 0x000000ff1c1c7207 */ /* 0x000fc60002800000 */
[----:B------:R-:W1:Y:S01]  /*1840*/  MUFU.RCP R102, R102 ;  /* 0x0000006600667308 */ /* 0x000e620000001000 */
[----:B------:R-:W-:Y:S02]  /*1850*/  SEL R75, R52, RZ, P5 ;  /* 0x000000ff344b7207 */ /* 0x000fe40002800000 */
[----:B------:R-:W-:Y:S01]  /*1860*/  SEL R21, R21, RZ, !P2 ;  /* 0x000000ff15157207 */ /* 0x000fe20005000000 */
[----:B0-----:R-:W-:Y:S01]  /*1870*/  FMUL R92, R92, R121 ;  /* 0x000000795c5c7220 */ /* 0x001fe20000400000 */
[----:B------:R-:W-:Y:S01]  /*1880*/  SEL R52, R31, RZ, P5 ;  /* 0x000000ff1f347207 */ /* 0x000fe20002800000 */
[----:B------:R-:W-:Y:S01]  /*1890*/  FADD R31, R28, -R77 ;  /* 0x8000004d1c1f7221 */ /* 0x000fe20000000000 */
[----:B------:R-:W-:Y:S01]  /*18a0*/  FSEL R73, R0, 1, P6 ;  /* 0x3f80000000497808 */ /* 0x000fe20003000000 */
[----:B------:R-:W-:Y:S02]  /*18b0*/  FADD R21, R21, 9.9999997473787516356e-06 ;  /* 0x3727c5ac15157421 */ /* 0x000fe40000000000 */
[----:B------:R-:W-:Y:S01]  /*18c0*/  FMUL R28, R92, R31 ;  /* 0x0000001f5c1c7220 */ /* 0x000fe20000400000 */
[----:B------:R-:W-:Y:S01]  /*18d0*/  SEL R31, R32, RZ, P3 ;  /* 0x000000ff201f7207 */ /* 0x000fe20001800000 */
[----:B------:R-:W-:Y:S01]  /*18e0*/  @!P0 FMUL R73, R73, 16777216 ;  /* 0x4b80000049498820 */ /* 0x000fe20000400000 */
[----:B------:R-:W-:-:S02]  /*18f0*/  SEL R32, R33, RZ, P3 ;  /* 0x000000ff21207207 */ /* 0x000fc40001800000 */
[----:B------:R-:W-:Y:S01]  /*1900*/  SEL R27, R27, RZ, P3 ;  /* 0x000000ff1b1b7207 */ /* 0x000fe20001800000 */
[----:B-1----:R-:W-:Y:S01]  /*1910*/  FMUL R102, R102, R73 ;  /* 0x0000004966667220 */ /* 0x002fe20000400000 */
[----:B------:R-:W0:Y:S01]  /*1920*/  MUFU.SQRT R21, R21 ;  /* 0x0000001500157308 */ /* 0x000e220000002000 */
[----:B------:R-:W-:Y:S02]  /*1930*/  SEL R73, R26, RZ, P5 ;  /* 0x000000ff1a497207 */ /* 0x000fe40002800000 */
[----:B------:R-:W-:Y:S01]  /*1940*/  SEL R26, R30, RZ, P5 ;  /* 0x000000ff1e1a7207 */ /* 0x000fe20002800000 */
[----:B------:R-:W-:Y:S01]  /*1950*/  FADD R27, R32, -R27 ;  /* 0x8000001b201b7221 */ /* 0x000fe20000000000 */
[----:B------:R-:W-:Y:S02]  /*1960*/  SEL R34, R34, RZ, P3 ;  /* 0x000000ff22227207 */ /* 0x000fe40001800000 */
[----:B------:R-:W-:Y:S01]  /*1970*/  SEL R33, R50, RZ, P3 ;  /* 0x000000ff32217207 */ /* 0x000fe20001800000 */
[----:B------:R-:W1:Y:S01]  /*1980*/  MUFU.RCP R84, R84 ;  /* 0x0000005400547308 */ /* 0x000e620000001000 */
[----:B-----5:R-:W-:Y:S01]  /*1990*/  SEL R32, R66, RZ, !P2 ;  /* 0x000000ff42207207 */ /* 0x020fe20005000000 */
[----:B------:R-:W-:Y:S01]  /*19a0*/  FMUL R122, R122, R111 ;  /* 0x0000006f7a7a7220 */ /* 0x000fe20000400000 */
[----:B------:R-:W-:Y:S01]  /*19b0*/  SEL R30, R29, RZ, P5 ;  /* 0x000000ff1d1e7207 */ /* 0x000fe20002800000 */
[----:B------:R-:W-:Y:S01]  /*19c0*/  FADD R29, R26, -R75 ;  /* 0x8000004b1a1d7221 */ /* 0x000fe20000000000 */
[----:B------:R-:W-:Y:S01]  /*19d0*/  FADD R33, R34, -R33 ;  /* 0x8000002122217221 */ /* 0x000fe20000000000 */
[----:B------:R-:W-:Y:S01]  /*19e0*/  SEL R26, R35, RZ, P3 ;  /* 0x000000ff231a7207 */ /* 0x000fe20001800000 */
[----:B------:R-:W-:Y:S01]  /*19f0*/  FADD R32, R32, 9.9999997473787516356e-06 ;  /* 0x3727c5ac20207421 */ /* 0x000fe20000000000 */
[----:B------:R-:W3:Y:S01]  /*1a00*/  MUFU.RCP R89, R89 ;  /* 0x0000005900597308 */ /* 0x000ee20000001000 */
[----:B------:R-:W-:Y:S01]  /*1a10*/  SEL R69, R69, RZ, P3 ;  /* 0x000000ff45457207 */ /* 0x000fe20001800000 */
[----:B------:R-:W-:Y:S01]  /*1a20*/  FMUL R122, R122, R33 ;  /* 0x000000217a7a7220 */ /* 0x000fe20000400000 */
[----:B--2---:R-:W-:-:S05]  /*1a30*/  SEL R33, R38, RZ, !P1 ;  /* 0x000000ff26217207 */ /* 0x004fca0004800000 */
[----:B------:R-:W2:Y:S01]  /*1a40*/  MUFU.RCP R17, R17 ;  /* 0x0000001100117308 */ /* 0x000ea20000001000 */
[----:B------:R-:W-:Y:S01]  /*1a50*/  SEL R34, R67, RZ, !P1 ;  /* 0x000000ff43227207 */ /* 0x000fe20004800000 */
[----:B------:R-:W-:Y:S01]  /*1a60*/  FMUL R123, R123, R119 ;  /* 0x000000777b7b7220 */ /* 0x000fe20000400000 */
[----:B------:R-:W-:Y:S01]  /*1a70*/  FADD R26, R26, -R69 ;  /* 0x800000451a1a7221 */ /* 0x000fe20000000000 */
[----:B0-----:R-:W-:Y:S01]  /*1a80*/  FSETP.GT.AND P6, PT, R21, 8.50705917302346158658e+37, PT ;  /* 0x7e8000001500780b */ /* 0x001fe20003fc4000 */
[----:B-1----:R-:W-:-:S03]  /*1a90*/  FMUL R84, R84, R99 ;  /* 0x0000006354547220 */ /* 0x002fc60000400000 */
[----:B------:R-:W0:Y:S01]  /*1aa0*/  MUFU.SQRT R32, R32 ;  /* 0x0000002000207308 */ /* 0x000e220000002000 */
[----:B------:R-:W-:Y:S01]  /*1ab0*/  FMUL R123, R123, R26 ;  /* 0x0000001a7b7b7220 */ /* 0x000fe20000400000 */
[----:B------:R-:W-:Y:S01]  /*1ac0*/  SEL R35, R37, RZ, !P1 ;  /* 0x000000ff25237207 */ /* 0x000fe20004800000 */
[----:B------:R-:W-:Y:S01]  /*1ad0*/  FADD R33, R33, -R34 ;  /* 0x8000002221217221 */ /* 0x000fe20000000000 */
[----:B------:R-:W-:Y:S02]  /*1ae0*/  SEL R39, R39, RZ, !P1 ;  /* 0x000000ff27277207 */ /* 0x000fe40004800000 */
[----:B------:R-:W-:Y:S02]  /*1af0*/  SEL R10, R10, RZ, !P1 ;  /* 0x000000ff0a0a7207 */ /* 0x000fe40004800000 */
[----:B------:R-:W-:Y:S02]  /*1b00*/  SEL R56, R56, RZ, !P2 ;  /* 0x000000ff38387207 */ /* 0x000fe40005000000 */
[----:B------:R-:W-:-:S02]  /*1b10*/  SEL R26, R36, RZ, !P1 ;  /* 0x000000ff241a7207 */ /* 0x000fc40004800000 */
[----:B------:R-:W-:Y:S01]  /*1b20*/  SEL R37, R68, RZ, !P1 ;  /* 0x000000ff44257207 */ /* 0x000fe20004800000 */
[----:B------:R-:W-:Y:S01]  /*1b30*/  FMUL R84, R84, R33 ;  /* 0x0000002154547220 */ /* 0x000fe20000400000 */
[----:B---3--:R-:W-:Y:S01]  /*1b40*/  FMUL R89, R89, R100 ;  /* 0x0000006459597220 */ /* 0x008fe20000400000 */
[----:B------:R-:W-:Y:S01]  /*1b50*/  FADD R10, R39, -R10 ;  /* 0x8000000a270a7221 */ /* 0x000fe20000000000 */
[----:B------:R-:W-:Y:S01]  /*1b60*/  FADD R33, R56, 9.9999997473787516356e-06 ;  /* 0x3727c5ac38217421 */ /* 0x000fe20000000000 */
[----:B--2---:R-:W-:Y:S01]  /*1b70*/  FMUL R17, R17, R86 ;  /* 0x0000005611117220 */ /* 0x004fe20000400000 */
[----:B------:R-:W-:Y:S01]  /*1b80*/  FADD R26, R26, -R37 ;  /* 0x800000251a1a7221 */ /* 0x000fe20000000000 */
[----:B------:R-:W-:Y:S01]  /*1b90*/  FMUL R89, R89, R10 ;  /* 0x0000000a59597220 */ /* 0x000fe20000400000 */
[C---:B------:R-:W-:Y:S01]  /*1ba0*/  FSETP.GEU.AND P0, PT, R21.reuse, 1.175494350822287508e-38, PT ;  /* 0x008000001500780b */ /* 0x040fe20003f0e000 */
[----:B------:R-:W-:Y:S01]  /*1bb0*/  @P6 FMUL R21, R21, 0.25 ;  /* 0x3e80000015156820 */ /* 0x000fe20000400000 */
[----:B------:R-:W-:Y:S01]  /*1bc0*/  FMUL R10, R17, R26 ;  /* 0x0000001a110a7220 */ /* 0x000fe20000400000 */
[----:B------:R-:W1:Y:S01]  /*1bd0*/  MUFU.SQRT R33, R33 ;  /* 0x0000002100217308 */ /* 0x000e620000002000 */
[----:B------:R-:W-:-:S02]  /*1be0*/  FSEL R17, R0, 1, P6 ;  /* 0x3f80000000117808 */ /* 0x000fc40003000000 */
[----:B0-----:R-:W-:Y:S02]  /*1bf0*/  FSETP.GT.AND P6, PT, R32, 8.50705917302346158658e+37, PT ;  /* 0x7e8000002000780b */ /* 0x001fe40003fc4000 */
[----:B------:R-:W-:-:S03]  /*1c00*/  SEL R25, R25, RZ, !P2 ;  /* 0x000000ff19197207 */ /* 0x000fc60005000000 */
[----:B------:R-:W0:Y:S02]  /*1c10*/  MUFU.RCP R80, R80 ;  /* 0x0000005000507308 */ /* 0x000e240000001000 */
[----:B------:R-:W-:Y:S01]  /*1c20*/  FADD R25, R25, 9.9999997473787516356e-06 ;  /* 0x3727c5ac19197421 */ /* 0x000fe20000000000 */
[----:B------:R-:W-:Y:S01]  /*1c30*/  SEL R34, R61, RZ, !P1 ;  /* 0x000000ff3d227207 */ /* 0x000fe20004800000 */
[----:B------:R-:W-:Y:S01]  /*1c40*/  @!P0 FMUL R21, R21, 16777216 ;  /* 0x4b80000015158820 */ /* 0x000fe20000400000 */
[----:B------:R-:W-:Y:S01]  /*1c50*/  @!P0 FMUL R17, R17, 16777216 ;  /* 0x4b80000011118820 */ /* 0x000fe20000400000 */
[----:B------:R-:W-:Y:S02]  /*1c60*/  SEL R38, R18, RZ, !P4 ;  /* 0x000000ff12267207 */ /* 0x000fe40006000000 */
[----:B------:R-:W-:Y:S02]  /*1c70*/  SEL R39, R22, RZ, !P4 ;  /* 0x000000ff16277207 */ /* 0x000fe40006000000 */
[C---:B------:R-:W-:Y:S01]  /*1c80*/  FSETP.GEU.AND P0, PT, R32.reuse, 1.175494350822287508e-38, PT ;  /* 0x008000002000780b */ /* 0x040fe20003f0e000 */
[----:B------:R-:W-:Y:S01]  /*1c90*/  MUFU.SQRT R22, R25 ;  /* 0x0000001900167308 */ /* 0x000fe20000002000 */
[----:B------:R-:W-:Y:S01]  /*1ca0*/  @P6 FMUL R32, R32, 0.25 ;  /* 0x3e80000020206820 */ /* 0x000fe20000400000 */
[----:B------:R-:W-:-:S02]  /*1cb0*/  FSEL R18, R0, 1, P6 ;  /* 0x3f80000000127808 */ /* 0x000fc40003000000 */
[----:B-1----:R-:W-:Y:S01]  /*1cc0*/  FSETP.GT.AND P6, PT, R33, 8.50705917302346158658e+37, PT ;  /* 0x7e8000002100780b */ /* 0x002fe20003fc4000 */
[----:B0-----:R-:W-:Y:S01]  /*1cd0*/  FMUL R80, R80, R87 ;  /* 0x0000005750507220 */ /* 0x001fe20000400000 */
[----:B------:R-:W-:Y:S02]  /*1ce0*/  FADD R35, R35, -R34 ;  /* 0x8000002223237221 */ /* 0x000fe40000000000 */
[----:B------:R-:W0:Y:S01]  /*1cf0*/  MUFU.RCP R106, R106 ;  /* 0x0000006a006a7308 */ /* 0x000e220000001000 */
[----:B------:R-:W-:Y:S01]  /*1d00*/  SEL R34, R65, RZ, !P4 ;  /* 0x000000ff41227207 */ /* 0x000fe20006000000 */
[----:B------:R-:W-:Y:S01]  /*1d10*/  FMUL R26, R80, R35 ;  /* 0x00000023501a7220 */ /* 0x000fe20000400000 */
[----:B------:R-:W-:-:S05]  /*1d20*/  SEL R35, R40, RZ, !P4 ;  /* 0x000000ff28237207 */ /* 0x000fca0006000000 */
[----:B------:R-:W1:Y:S01]  /*1d30*/  MUFU.RCP R107, R107 ;  /* 0x0000006b006b7308 */ /* 0x000e620000001000 */
[----:B------:R-:W-:Y:S01]  /*1d40*/  @!P0 FMUL R32, R32, 16777216 ;  /* 0x4b80000020208820 */ /* 0x000fe20000400000 */
[----:B------:R-:W-:Y:S01]  /*1d50*/  @!P0 FMUL R18, R18, 16777216 ;  /* 0x4b80000012128820 */ /* 0x000fe20000400000 */
[----:B------:R-:W-:Y:S01]  /*1d60*/  SEL R41, R41, RZ, !P4 ;  /* 0x000000ff29297207 */ /* 0x000fe20006000000 */
[----:B------:R-:W-:Y:S01]  /*1d70*/  FADD R35, R35, -R34 ;  /* 0x8000002223237221 */ /* 0x000fe20000000000 */
[----:B------:R-:W-:-:S03]  /*1d80*/  SEL R36, R42, RZ, !P4 ;  /* 0x000000ff2a247207 */ /* 0x000fc60006000000 */
[----:B------:R-:W2:Y:S01]  /*1d90*/  MUFU.RCP R117, R117 ;  /* 0x0000007500757308 */ /* 0x000ea20000001000 */
[----:B------:R-:W-:-:S07]  /*1da0*/  SEL R37, R43, RZ, !P4 ;  /* 0x000000ff2b257207 */ /* 0x000fce0006000000 */
[----:B------:R-:W3:Y:S01]  /*1db0*/  MUFU.RCP R116, R116 ;  /* 0x0000007400747308 */ /* 0x000ee20000001000 */
[----:B------:R-:W-:Y:S02]  /*1dc0*/  SEL R40, R6, RZ, !P4 ;  /* 0x000000ff06287207 */ /* 0x000fe40006000000 */
[----:B------:R-:W-:Y:S02]  /*1dd0*/  SEL R7, R7, RZ, !P1 ;  /* 0x000000ff07077207 */ /* 0x000fe40004800000 */
[----:B------:R-:W-:Y:S02]  /*1de0*/  SEL R14, R14, RZ, !P1 ;  /* 0x000000ff0e0e7207 */ /* 0x000fe40004800000 */
[----:B------:R-:W-:Y:S02]  /*1df0*/  SEL R19, R19, RZ, !P1 ;  /* 0x000000ff13137207 */ /* 0x000fe40004800000 */
[----:B------:R-:W-:Y:S01]  /*1e00*/  SEL R48, R48, RZ, !P1 ;  /* 0x000000ff30307207 */ /* 0x000fe20004800000 */
[----:B------:R-:W5:Y:S01]  /*1e10*/  MUFU.RCP R88, R88 ;  /* 0x0000005800587308 */ /* 0x000f620000001000 */
[C---:B------:R-:W-:Y:S01]  /*1e20*/  FSETP.GEU.AND P0, PT, R33.reuse, 1.175494350822287508e-38, PT ;  /* 0x008000002100780b */ /* 0x040fe20003f0e000 */
[----:B------:R-:W-:Y:S01]  /*1e30*/  @P6 FMUL R33, R33, 0.25 ;  /* 0x3e80000021216820 */ /* 0x000fe20000400000 */
[----:B------:R-:W-:Y:S01]  /*1e40*/  FSEL R34, R0, 1, P6 ;  /* 0x3f80000000227808 */ /* 0x000fe20003000000 */
[----:B0-----:R-:W-:Y:S01]  /*1e50*/  FMUL R106, R106, R78 ;  /* 0x0000004e6a6a7220 */ /* 0x001fe20000400000 */
[----:B------:R-:W-:Y:S01]  /*1e60*/  FSETP.GT.AND P6, PT, R22, 8.50705917302346158658e+37, PT ;  /* 0x7e8000001600780b */ /* 0x000fe20003fc4000 */
[----:B------:R-:W-:Y:S01]  /*1e70*/  FADD R6, R41, -R38 ;  /* 0x8000002629067221 */ /* 0x000fe20000000000 */
[----:B------:R-:W-:Y:S01]  /*1e80*/  FADD R37, R37, -R40 ;  /* 0x8000002825257221 */ /* 0x000fe20000000000 */
[----:B------:R-:W-:Y:S01]  /*1e90*/  FADD R36, R36, -R39 ;  /* 0x8000002724247221 */ /* 0x000fe20000000000 */
[----:B------:R-:W-:-:S02]  /*1ea0*/  SEL R38, R63, RZ, !P4 ;  /* 0x000000ff3f267207 */ /* 0x000fc40006000000 */
[----:B------:R-:W-:Y:S01]  /*1eb0*/  SEL R54, R54, RZ, P3 ;  /* 0x000000ff36367207 */ /* 0x000fe20001800000 */
[----:B------:R-:W0:Y:S01]  /*1ec0*/  MUFU.RCP R90, R90 ;  /* 0x0000005a005a7308 */ /* 0x000e220000001000 */
[----:B------:R-:W-:Y:S01]  /*1ed0*/  SEL R39, R62, RZ, !P4 ;  /* 0x000000ff3e277207 */ /* 0x000fe20006000000 */
[----:B------:R-:W-:Y:S01]  /*1ee0*/  FMUL R118, R118, R104 ;  /* 0x0000006876767220 */ /* 0x000fe20000400000 */
[----:B------:R-:W-:Y:S01]  /*1ef0*/  SEL R40, R9, RZ, !P4 ;  /* 0x000000ff09287207 */ /* 0x000fe20006000000 */
[----:B------:R-:W-:Y:S01]  /*1f00*/  FMUL R9, R106, R35 ;  /* 0x000000236a097220 */ /* 0x000fe20000400000 */
[----:B-1----:R-:W-:Y:S01]  /*1f10*/  FMUL R107, R107, R58 ;  /* 0x0000003a6b6b7220 */ /* 0x002fe20000400000 */
[----:B------:R-:W-:Y:S02]  /*1f20*/  SEL R25, R60, RZ, !P4 ;  /* 0x000000ff3c197207 */ /* 0x000fe40006000000 */
[----:B------:R-:W-:Y:S01]  /*1f30*/  SEL R5, R5, RZ, P3 ;  /* 0x000000ff05057207 */ /* 0x000fe20001800000 */
[----:B------:R-:W-:Y:S01]  /*1f40*/  FFMA R9, R38, R9, R39 ;  /* 0x0000000926097223 */ /* 0x000fe20000000027 */
[----:B------:R-:W-:Y:S01]  /*1f50*/  FMUL R6, R107, R6 ;  /* 0x000000066b067220 */ /* 0x000fe20000400000 */
[----:B--2---:R-:W-:Y:S01]  /*1f60*/  FMUL R117, R117, R64 ;  /* 0x0000004075757220 */ /* 0x004fe20000400000 */
[----:B------:R-:W-:Y:S01]  /*1f70*/  @!P0 FMUL R33, R33, 16777216 ;  /* 0x4b80000021218820 */ /* 0x000fe20000400000 */
[----:B------:R-:W-:Y:S01]  /*1f80*/  @!P0 FMUL R34, R34, 16777216 ;  /* 0x4b80000022228820 */ /* 0x000fe20000400000 */
[C---:B------:R-:W-:Y:S01]  /*1f90*/  FSETP.GEU.AND P0, PT, R22.reuse, 1.175494350822287508e-38, PT ;  /* 0x008000001600780b */ /* 0x040fe20003f0e000 */
[----:B------:R-:W-:Y:S01]  /*1fa0*/  @P6 FMUL R22, R22, 0.25 ;  /* 0x3e80000016166820 */ /* 0x000fe20000400000 */
[----:B------:R-:W-:Y:S01]  /*1fb0*/  SEL R38, R11, RZ, !P4 ;  /* 0x000000ff0b267207 */ /* 0x000fe20006000000 */
[----:B---3--:R-:W-:Y:S01]  /*1fc0*/  FMUL R116, R116, R83 ;  /* 0x0000005374747220 */ /* 0x008fe20000400000 */
[----:B------:R-:W-:Y:S01]  /*1fd0*/  FSEL R35, R0, 1, P6 ;  /* 0x3f80000000237808 */ /* 0x000fe20003000000 */
[----:B------:R-:W-:Y:S01]  /*1fe0*/  FFMA R6, R25, R6, R40 ;  /* 0x0000000619067223 */ /* 0x000fe20000000028 */
[----:B------:R-:W-:Y:S01]  /*1ff0*/  SEL R11, R57, RZ, !P4 ;  /* 0x000000ff390b7207 */ /* 0x000fe20006000000 */
[----:B------:R-:W-:Y:S01]  /*2000*/  FMUL R117, R117, R36 ;  /* 0x0000002475757220 */ /* 0x000fe20000400000 */
[----:B------:R-:W-:-:S02]  /*2010*/  FSETP.GEU.AND P6, PT, R9, RZ, PT ;  /* 0x000000ff0900720b */ /* 0x000fc40003fce000 */
[----:B----4-:R-:W-:Y:S01]  /*2020*/  SEL R85, R85, RZ, P3 ;  /* 0x000000ff55557207 */ /* 0x010fe20001800000 */
[----:B------:R-:W1:Y:S01]  /*2030*/  MUFU.RCP R91, R91 ;  /* 0x0000005b005b7308 */ /* 0x000e620000001000 */
[----:B------:R-:W-:Y:S02]  /*2040*/  SEL R25, R2, RZ, !P1 ;  /* 0x000000ff02197207 */ /* 0x000fe40004800000 */
[----:B------:R-:W-:Y:S01]  /*2050*/  SEL R51, R51, RZ, P5 ;  /* 0x000000ff33337207 */ /* 0x000fe20002800000 */
[----:B------:R-:W-:Y:S01]  /*2060*/  FADD R30, R30, -R73 ;  /* 0x800000491e1e7221 */ /* 0x000fe20000000000 */
[----:B------:R-:W-:Y:S01]  /*2070*/  SEL R2, R20, RZ, !P1 ;  /* 0x000000ff14027207 */ /* 0x000fe20004800000 */
[----:B------:R-:W-:Y:S01]  /*2080*/  FMUL R37, R116, R37 ;  /* 0x0000002574257220 */ /* 0x000fe20000400000 */
[----:B------:R-:W-:Y:S01]  /*2090*/  SEL R40, R59, RZ, !P4 ;  /* 0x000000ff3b287207 */ /* 0x000fe20006000000 */
[----:B------:R-:W2:Y:S01]  /*20a0*/  LDC.64 R86, c[0x0][0x270] ;  /* 0x00009c00ff567b82 */ /* 0x000ea20000000a00 */
[----:B------:R-:W-:Y:S01]  /*20b0*/  SEL R39, R16, RZ, !P4 ;  /* 0x000000ff10277207 */ /* 0x000fe20006000000 */
[----:B------:R-:W-:Y:S01]  /*20c0*/  FFMA R11, R38, R117, R11 ;  /* 0x00000075260b7223 */ /* 0x000fe2000000000b */
[----:B------:R-:W-:-:S02]  /*20d0*/  SEL R16, RZ, 0x1, P6 ;  /* 0x00000001ff107807 */ /* 0x000fc40003000000 */
[----:B------:R-:W-:Y:S01]  /*20e0*/  FSETP.GEU.AND P6, PT, R6, RZ, PT ;  /* 0x000000ff0600720b */ /* 0x000fe20003fce000 */
[----:B------:R-:W-:Y:S01]  /*20f0*/  FFMA R2, R25, R10, R2 ;  /* 0x0000000a19027223 */ /* 0x000fe20000000002 */
[----:B------:R-:W-:Y:S02]  /*2100*/  FFMA R10, R40, R37, R39 ;  /* 0x00000025280a7223 */ /* 0x000fe40000000027 */
[----:B------:R-:W-:Y:S02]  /*2110*/  SEL R37, RZ, 0x1fffe, P6 ;  /* 0x0001fffeff257807 */ /* 0x000fe40003000000 */
[----:B------:R-:W-:-:S04]  /*2120*/  FSETP.GEU.AND P6, PT, R11, RZ, PT ;  /* 0x000000ff0b00720b */ /* 0x000fc80003fce000 */
[----:B------:R-:W-:Y:S02]  /*2130*/  SEL R20, RZ, 0x4, P6 ;  /* 0x00000004ff147807 */ /* 0x000fe40003000000 */
[----:B------:R-:W-:Y:S02]  /*2140*/  FSETP.GEU.AND P6, PT, R10, RZ, PT ;  /* 0x000000ff0a00720b */ /* 0x000fe40003fce000 */
[----:B------:R-:W-:Y:S01]  /*2150*/  SEL R25, R23, RZ, !P1 ;  /* 0x000000ff17197207 */ /* 0x000fe20004800000 */
[----:B------:R-:W-:Y:S01]  /*2160*/  FFMA R26, R7, R26, R14 ;  /* 0x0000001a071a7223 */ /* 0x000fe2000000000e */
[----:B------:R-:W-:Y:S02]  /*2170*/  SEL R38, R55, RZ, !P1 ;  /* 0x000000ff37267207 */ /* 0x000fe40004800000 */
[----:B------:R-:W-:Y:S02]  /*2180*/  SEL R23, RZ, 0x7fff8, P6 ;  /* 0x0007fff8ff177807 */ /* 0x000fe40003000000 */
[----:B------:R-:W-:Y:S01]  /*2190*/  FSETP.GEU.AND P6, PT, R2, RZ, PT ;  /* 0x000000ff0200720b */ /* 0x000fe20003fce000 */
[----:B------:R-:W-:Y:S01]  /*21a0*/  FFMA R7, R38, R89, R25 ;  /* 0x0000005926077223 */ /* 0x000fe20000000019 */
[----:B------:R-:W-:-:S02]  /*21b0*/  FFMA R25, R19, R84, R48 ;  /* 0x0000005413197223 */ /* 0x000fc40000000030 */
[----:B------:R-:W-:Y:S02]  /*21c0*/  SEL R39, RZ, 0x1, P6 ;  /* 0x00000001ff277807 */ /* 0x000fe40003000000 */
[----:B------:R-:W-:Y:S01]  /*21d0*/  FSETP.GEU.AND P6, PT, R26, RZ, PT ;  /* 0x000000ff1a00720b */ /* 0x000fe20003fce000 */
[----:B------:R-:W-:Y:S01]  /*21e0*/  FADD R31, R31, -R54 ;  /* 0x800000361f1f7221 */ /* 0x000fe20000000000 */
[----:B------:R-:W-:Y:S02]  /*21f0*/  SEL R38, R79, RZ, P3 ;  /* 0x000000ff4f267207 */ /* 0x000fe40001800000 */
[----:B------:R-:W-:Y:S02]  /*2200*/  SEL R42, RZ, 0x1fffe, P6 ;  /* 0x0001fffeff2a7807 */ /* 0x000fe40003000000 */
[----:B------:R-:W-:Y:S01]  /*2210*/  FSETP.GEU.AND P6, PT, R25, RZ, PT ;  /* 0x000000ff1900720b */ /* 0x000fe20003fce000 */
[----:B------:R-:W-:Y:S01]  /*2220*/  FMUL R19, R118, R31 ;  /* 0x0000001f76137220 */ /* 0x000fe20000400000 */
[----:B------:R-:W-:Y:S01]  /*2230*/  SEL R14, R49, RZ, P3 ;  /* 0x000000ff310e7207 */ /* 0x000fe20001800000 */
[----:B------:R-:W-:Y:S01]  /*2240*/  FFMA R122, R5, R122, R38 ;  /* 0x0000007a057a7223 */ /* 0x000fe20000000026 */
[----:B------:R-:W-:-:S02]  /*2250*/  SEL R31, RZ, 0x4, P6 ;  /* 0x00000004ff1f7807 */ /* 0x000fc40003000000 */
[----:B------:R-:W-:Y:S01]  /*2260*/  FSETP.GEU.AND P6, PT, R7, RZ, PT ;  /* 0x000000ff0700720b */ /* 0x000fe20003fce000 */
[----:B-----5:R-:W-:Y:S01]  /*2270*/  FMUL R88, R88, R105 ;  /* 0x0000006958587220 */ /* 0x020fe20000400000 */
[----:B------:R-:W-:Y:S01]  /*2280*/  SEL R38, R3, RZ, P3 ;  /* 0x000000ff03267207 */ /* 0x000fe20001800000 */
[----:B------:R-:W-:Y:S01]  /*2290*/  FFMA R123, R14, R123, R85 ;  /* 0x0000007b0e7b7223 */ /* 0x000fe20000000055 */
[----:B------:R-:W-:Y:S01]  /*22a0*/  SEL R40, RZ, 0x7fff8, P6 ;  /* 0x0007fff8ff287807 */ /* 0x000fe20003000000 */
[----:B0-----:R-:W-:Y:S01]  /*22b0*/  FMUL R90, R90, R72 ;  /* 0x000000485a5a7220 */ /* 0x001fe20000400000 */
[----:B------:R-:W-:Y:S02]  /*22c0*/  SEL R3, R82, RZ, P3 ;  /* 0x000000ff52037207 */ /* 0x000fe40001800000 */
[----:B------:R-:W-:Y:S02]  /*22d0*/  SEL R53, R53, RZ, P3 ;  /* 0x000000ff35357207 */ /* 0x000fe40001800000 */
[----:B------:R-:W-:-:S02]  /*22e0*/  SEL R48, R81, RZ, P3 ;  /* 0x000000ff51307207 */ /* 0x000fc40001800000 */
[----:B------:R-:W-:Y:S02]  /*22f0*/  SEL R73, R24, RZ, P5 ;  /* 0x000000ff18497207 */ /* 0x000fe40002800000 */
[----:B------:R-:W-:Y:S02]  /*2300*/  SEL R76, R76, RZ, P5 ;  /* 0x000000ff4c4c7207 */ /* 0x000fe40002800000 */
[----:B------:R-:W-:Y:S02]  /*2310*/  SEL R96, R96, RZ, P5 ;  /* 0x000000ff60607207 */ /* 0x000fe40002800000 */
[----:B------:R-:W-:Y:S01]  /*2320*/  SEL R50, R97, RZ, P5 ;  /* 0x000000ff61327207 */ /* 0x000fe20002800000 */
[----:B-1----:R-:W-:Y:S01]  /*2330*/  FMUL R91, R91, R124 ;  /* 0x0000007c5b5b7220 */ /* 0x002fe20000400000 */
[----:B------:R-:W-:Y:S01]  /*2340*/  FSETP.GEU.AND P6, PT, R122, RZ, PT ;  /* 0x000000ff7a00720b */ /* 0x000fe20003fce000 */
[----:B------:R-:W-:Y:S01]  /*2350*/  FMUL R14, R88, R27 ;  /* 0x0000001b580e7220 */ /* 0x000fe20000400000 */
[----:B------:R-:W-:Y:S01]  /*2360*/  FFMA R19, R38, R19, R3 ;  /* 0x0000001326137223 */ /* 0x000fe20000000003 */
[----:B------:R-:W-:Y:S01]  /*2370*/  FMUL R24, R90, R29 ;  /* 0x0000001d5a187220 */ /* 0x000fe20000400000 */
[----:B------:R-:W-:-:S02]  /*2380*/  SEL R43, RZ, 0x1fffe, P6 ;  /* 0x0001fffeff2b7807 */ /* 0x000fc40003000000 */
[----:B------:R-:W-:Y:S02]  /*2390*/  P2R R36, PR, RZ, 0x10 ;  /* 0x00000010ff247803 */ /* 0x000fe40000000000 */
[----:B------:R-:W-:Y:S01]  /*23a0*/  SEL R94, R94, RZ, P5 ;  /* 0x000000ff5e5e7207 */ /* 0x000fe20002800000 */
[----:B------:R-:W-:Y:S01]  /*23b0*/  IMAD.IADD R16, R16, 0x1, R37 ;  /* 0x0000000110107824 */ /* 0x000fe200078e0225 */
[----:B------:R-:W-:Y:S01]  /*23c0*/  FSETP.GEU.AND P6, PT, R123, RZ, PT ;  /* 0x000000ff7b00720b */ /* 0x000fe20003fce000 */
[----:B------:R-:W-:Y:S01]  /*23d0*/  FADD R29, R52, -R51 ;  /* 0x80000033341d7221 */ /* 0x000fe20000000000 */
[----:B------:R-:W-:Y:S01]  /*23e0*/  FFMA R14, R53, R14, R48 ;  /* 0x0000000e350e7223 */ /* 0x000fe20000000030 */
[----:B------:R-:W0:Y:S01]  /*23f0*/  MUFU.RCP R38, R21 ;  /* 0x0000001500267308 */ /* 0x000e220000001000 */
[----:B------:R-:W-:Y:S01]  /*2400*/  SEL R48, RZ, 0x1, P6 ;  /* 0x00000001ff307807 */ /* 0x000fe20003000000 */
[----:B------:R-:W-:Y:S01]  /*2410*/  FMUL R102, R102, R29 ;  /* 0x0000001d66667220 */ /* 0x000fe20000400000 */
[----:B------:R-:W-:Y:S01]  /*2420*/  FSETP.GEU.AND P6, PT, R19, RZ, PT ;  /* 0x000000ff1300720b */ /* 0x000fe20003fce000 */
[----:B------:R-:W-:Y:S01]  /*2430*/  IMAD.IADD R39, R39, 0x1, R42 ;  /* 0x0000000127277824 */ /* 0x000fe200078e022a */
[----:B------:R-:W-:-:S02]  /*2440*/  SEL R27, R103, RZ, P5 ;  /* 0x000000ff671b7207 */ /* 0x000fc40002800000 */
[----:B------:R-:W-:Y:S01]  /*2450*/  SEL R5, R95, RZ, P5 ;  /* 0x000000ff5f057207 */ /* 0x000fe20002800000 */
[----:B------:R-:W-:Y:S01]  /*2460*/  FFMA R24, R73, R24, R76 ;  /* 0x0000001849187223 */ /* 0x000fe2000000004c */
[----:B------:R-:W-:Y:S01]  /*2470*/  SEL R41, RZ, 0x7fff8, P6 ;  /* 0x0007fff8ff297807 */ /* 0x000fe20003000000 */
[----:B------:R-:W-:Y:S01]  /*2480*/  FFMA R27, R96, R102, R27 ;  /* 0x00000066601b7223 */ /* 0x000fe2000000001b */
[----:B------:R-:W-:Y:S01]  /*2490*/  FSETP.GEU.AND P6, PT, R14, RZ, PT ;  /* 0x000000ff0e00720b */ /* 0x000fe20003fce000 */
[----:B------:R-:W-:Y:S01]  /*24a0*/  FFMA R5, R5, R28, R50 ;  /* 0x0000001c05057223 */ /* 0x000fe20000000032 */
[----:B------:R-:W-:Y:S02]  /*24b0*/  SEL R3, R98, RZ, P5 ;  /* 0x000000ff62037207 */ /* 0x000fe40002800000 */
[----:B------:R-:W-:Y:S01]  /*24c0*/  SEL R115, R115, RZ, !P2 ;  /* 0x000000ff73737207 */ /* 0x000fe20005000000 */
[----:B------:R-:W-:Y:S01]  /*24d0*/  MUFU.RCP R33, R33 ;  /* 0x0000002100217308 */ /* 0x000fe20000001000 */
[----:B------:R-:W-:Y:S01]  /*24e0*/  SEL R28, RZ, 0x4, P6 ;  /* 0x00000004ff1c7807 */ /* 0x000fe20003000000 */
[----:B------:R-:W-:Y:S01]  /*24f0*/  FMUL R30, R91, R30 ;  /* 0x0000001e5b1e7220 */ /* 0x000fe20000400000 */
[----:B------:R-:W-:Y:S01]  /*2500*/  FSETP.GEU.AND P6, PT, R24, RZ, PT ;  /* 0x000000ff1800720b */ /* 0x000fe20003fce000 */
[----:B------:R-:W-:Y:S01]  /*2510*/  @!P0 FMUL R22, R22, 16777216 ;  /* 0x4b80000016168820 */ /* 0x000fe20000400000 */
[----:B------:R-:W-:Y:S01]  /*2520*/  FSETP.GEU.AND P4, PT, R27, RZ, PT ;  /* 0x000000ff1b00720b */ /* 0x000fe20003f8e000 */
[----:B0-----:R-:W-:Y:S01]  /*2530*/  FMUL R51, R38, R17 ;  /* 0x0000001126337220 */ /* 0x001fe20000400000 */
[----:B------:R-:W-:Y:S01]  /*2540*/  SEL R49, RZ, 0x1fffe, P6 ;  /* 0x0001fffeff317807 */ /* 0x000fe20003000000 */
[----:B------:R-:W-:Y:S01]  /*2550*/  FFMA R3, R3, R30, R94 ;  /* 0x0000001e03037223 */ /* 0x000fe2000000005e */
[----:B------:R-:W-:-:S02]  /*2560*/  SEL R38, RZ, 0x1, P4 ;  /* 0x00000001ff267807 */ /* 0x000fc40002000000 */
[----:B------:R-:W-:Y:S02]  /*2570*/  SEL R114, R114, RZ, !P2 ;  /* 0x000000ff72727207 */ /* 0x000fe40005000000 */
[----:B------:R-:W-:Y:S02]  /*2580*/  SEL R46, R46, RZ, !P2 ;  /* 0x000000ff2e2e7207 */ /* 0x000fe40005000000 */
[----:B------:R-:W-:Y:S01]  /*2590*/  SEL R109, R109, RZ, !P2 ;  /* 0x000000ff6d6d7207 */ /* 0x000fe20005000000 */
[----:B------:R-:W-:Y:S01]  /*25a0*/  @!P0 FMUL R35, R35, 16777216 ;  /* 0x4b80000023238820 */ /* 0x000fe20000400000 */
[----:B------:R-:W-:Y:S01]  /*25b0*/  FSETP.GEU.AND P6, PT, R5, RZ, PT ;  /* 0x000000ff0500720b */ /* 0x000fe20003fce000 */
[----:B------:R-:W-:Y:S01]  /*25c0*/  IMAD.IADD R38, R49, 0x1, R38 ;  /* 0x0000000131267824 */ /* 0x000fe200078e0226 */
[----:B------:R-:W-:Y:S02]  /*25d0*/  LOP3.LUT R16, R16, 0x3, RZ, 0xc0, !PT ;  /* 0x0000000310107812 */ /* 0x000fe400078ec0ff */
[----:B------:R-:W-:-:S02]  /*25e0*/  SEL R108, R108, RZ, !P2 ;  /* 0x000000ff6c6c7207 */ /* 0x000fc40005000000 */
[----:B------:R-:W-:Y:S02]  /*25f0*/  SEL R47, R47, RZ, !P2 ;  /* 0x000000ff2f2f7207 */ /* 0x000fe40005000000 */
[----:B------:R-:W-:Y:S02]  /*2600*/  SEL R120, R120, RZ, !P2 ;  /* 0x000000ff78787207 */ /* 0x000fe40005000000 */
[----:B------:R-:W-:Y:S01]  /*2610*/  SEL R101, R101, RZ, !P2 ;  /* 0x000000ff65657207 */ /* 0x000fe20005000000 */
[----:B------:R-:W-:Y:S01]  /*2620*/  VIADD R56, R4, 0xffffffd0 ;  /* 0xffffffd004387836 */ /* 0x000fe20000000000 */
[----:B------:R-:W-:Y:S01]  /*2630*/  SEL R21, RZ, 0x7fff8, P6 ;  /* 0x0007fff8ff157807 */ /* 0x000fe20003000000 */
[----:B------:R-:W0:Y:S01]  /*2640*/  LDC.64 R104, c[0x0][0x268] ;  /* 0x00009a00ff687b82 */ /* 0x000e220000000a00 */
[----:B------:R-:W-:Y:S01]  /*2650*/  FSETP.GEU.AND P6, PT, R3, RZ, PT ;  /* 0x000000ff0300720b */ /* 0x000fe20003fce000 */
[----:B------:R-:W-:Y:S01]  /*2660*/  IMAD.IADD R43, R43, 0x1, R48 ;  /* 0x000000012b2b7824 */ /* 0x000fe200078e0230 */
[----:B------:R-:W-:-:S02]  /*2670*/  LOP3.LUT R38, R38, 0x3, RZ, 0xc0, !PT ;  /* 0x0000000326267812 */ /* 0x000fc400078ec0ff */
[----:B------:R-:W-:Y:S01]  /*2680*/  SEL R30, RZ, 0x4, P6 ;  /* 0x00000004ff1e7807 */ /* 0x000fe20003000000 */
[----:B------:R-:W1:Y:S01]  /*2690*/  MUFU.RCP R29, R32 ;  /* 0x00000020001d7308 */ /* 0x000e620000001000 */
[----:B------:R-:W-:Y:S01]  /*26a0*/  IADD3 R16, R16, R23, R20 ;  /* 0x0000001710107210 */ /* 0x000fe20007ffe014 */
[----:B------:R-:W-:Y:S01]  /*26b0*/  IMAD.MOV.U32 R74, RZ, RZ, RZ ;  /* 0x000000ffff4a7224 */ /* 0x000fe200078e00ff */
[----:B------:R-:W-:Y:S01]  /*26c0*/  LOP3.LUT R43, R43, 0x3, RZ, 0xc0, !PT ;  /* 0x000000032b2b7812 */ /* 0x000fe200078ec0ff */
[----:B------:R-:W3:Y:S01]  /*26d0*/  LDC.64 R124, c[0x0][0x278] ;  /* 0x00009e00ff7c7b82 */ /* 0x000ee20000000a00 */
[----:B------:R-:W-:Y:S01]  /*26e0*/  IADD3 R21, R38, R21, R30 ;  /* 0x0000001526157210 */ /* 0x000fe20007ffe01e */
[----:B------:R-:W-:Y:S01]  /*26f0*/  IMAD.SHL.U32 R16, R16, 0x100, RZ ;  /* 0x0000010010107824 */ /* 0x000fe200078e00ff */
[----:B------:R-:W-:Y:S02]  /*2700*/  LOP3.LUT R39, R39, 0x3, RZ, 0xc0, !PT ;  /* 0x0000000327277812 */ /* 0x000fe400078ec0ff */
[----:B------:R-:W-:-:S02]  /*2710*/  IADD3 R28, R43, R41, R28 ;  /* 0x000000292b1c7210 */ /* 0x000fc40007ffe01c */
[----:B------:R-:W-:Y:S02]  /*2720*/  LOP3.LUT R21, R21, 0xf, RZ, 0xc0, !PT ;  /* 0x0000000f15157812 */ /* 0x000fe400078ec0ff */
[----:B------:R-:W-:Y:S02]  /*2730*/  IADD3 R31, R39, R40, R31 ;  /* 0x00000028271f7210 */ /* 0x000fe40007ffe01f */
[----:B------:R-:W-:Y:S01]  /*2740*/  LOP3.LUT R16, R16, 0xf00, RZ, 0xe2, !PT ;  /* 0x00000f0010107812 */ /* 0x000fe200078ee2ff */
[----:B------:R-:W-:Y:S02]  /*2750*/  IMAD R21, R28, 0x10, R21 ;  /* 0x000000101c157824 */ /* 0x000fe400078e0215 */
[----:B-1----:R-:W-:Y:S02]  /*2760*/  FMUL R32, R29, R18 ;  /* 0x000000121d207220 */ /* 0x002fe40000400000 */
[----:B------:R-:W-:Y:S01]  /*2770*/  IMAD R31, R31, 0x1000, R16 ;  /* 0x000010001f1f7824 */ /* 0x000fe200078e0210 */
[----:B------:R-:W-:-:S02]  /*2780*/  SEL R16, R44, RZ, !P2 ;  /* 0x000000ff2c107207 */ /* 0x000fc40005000000 */
[----:B------:R-:W-:-:S03]  /*2790*/  LOP3.LUT R18, R21, 0xff, RZ, 0xc0, !PT ;  /* 0x000000ff15127812 */ /* 0x000fc600078ec0ff */
[----:B------:R-:W-:Y:S02]  /*27a0*/  FADD R16, R16, -R115 ;  /* 0x8000007310107221 */ /* 0x000fe40000000000 */
[----:B------:R-:W-:Y:S01]  /*27b0*/  IMAD.IADD R31, R31, 0x1, R18 ;  /* 0x000000011f1f7824 */ /* 0x000fe200078e0212 */
[----:B------:R-:W-:Y:S01]  /*27c0*/  SEL R21, R110, RZ, !P2 ;  /* 0x000000ff6e157207 */ /* 0x000fe20005000000 */
[----:B------:R-:W-:Y:S01]  /*27d0*/  FMUL R18, R51, R16 ;  /* 0x0000001033127220 */ /* 0x000fe20000400000 */
[----:B------:R-:W-:Y:S02]  /*27e0*/  SEL R20, R113, RZ, !P2 ;  /* 0x000000ff71147207 */ /* 0x000fe40005000000 */
[----:B------:R-:W-:Y:S01]  /*27f0*/  SEL R17, R45, RZ, !P2 ;  /* 0x000000ff2d117207 */ /* 0x000fe20005000000 */
[----:B------:R-:W1:Y:S01]  /*2800*/  MUFU.RCP R22, R22 ;  /* 0x0000001600167308 */ /* 0x000e620000001000 */
[----:B------:R-:W-:Y:S01]  /*2810*/  LOP3.LUT R38, R31, 0xffff, RZ, 0xc0, !PT ;  /* 0x0000ffff1f267812 */ /* 0x000fe200078ec0ff */
[----:B------:R-:W-:-:S02]  /*2820*/  FFMA R18, R21, R18, R20 ;  /* 0x0000001215127223 */ /* 0x000fc40000000014 */
[----:B------:R-:W-:Y:S01]  /*2830*/  FADD R17, R17, -R114 ;  /* 0x8000007211117221 */ /* 0x000fe20000000000 */
[----:B------:R-:W-:Y:S01]  /*2840*/  SHF.R.U32.HI R20, RZ, 0x7, R38 ;  /* 0x00000007ff147819 */ /* 0x000fe20000011626 */
[----:B------:R-:W-:Y:S01]  /*2850*/  FMUL R33, R33, R34 ;  /* 0x0000002221217220 */ /* 0x000fe20000400000 */
[----:B------:R-:W-:Y:S01]  /*2860*/  FADD R16, R46, -R109 ;  /* 0x8000006d2e107221 */ /* 0x000fe20000000000 */
[----:B------:R-:W-:Y:S01]  /*2870*/  SEL R23, R112, RZ, !P2 ;  /* 0x000000ff70177207 */ /* 0x000fe20005000000 */
[----:B------:R-:W-:Y:S01]  /*2880*/  FMUL R17, R32, R17 ;  /* 0x0000001120117220 */ /* 0x000fe20000400000 */
[----:B------:R-:W-:Y:S02]  /*2890*/  FSETP.GEU.AND P0, PT, R18, RZ, PT ;  /* 0x000000ff1200720b */ /* 0x000fe40003f0e000 */
[----:B------:R-:W-:Y:S01]  /*28a0*/  LOP3.LUT R21, R20, 0x1, RZ, 0xc0, !PT ;  /* 0x0000000114157812 */ /* 0x000fe200078ec0ff */
[----:B------:R-:W-:Y:S01]  /*28b0*/  FMUL R20, R33, R16 ;  /* 0x0000001021147220 */ /* 0x000fe20000400000 */
[----:B------:R-:W-:Y:S01]  /*28c0*/  FSEL R16, R18, RZ, P0 ;  /* 0x000000ff12107208 */ /* 0x000fe20000000000 */
[----:B------:R-:W-:Y:S01]  /*28d0*/  FFMA R17, R108, R17, R23 ;  /* 0x000000116c117223 */ /* 0x000fe20000000017 */
[----:B------:R-:W-:-:S02]  /*28e0*/  ISETP.NE.U32.AND P0, PT, R21, 0x1, PT ;  /* 0x000000011500780c */ /* 0x000fc40003f05070 */
[----:B------:R-:W-:Y:S01]  /*28f0*/  SHF.R.U32.HI R18, RZ, 0x6, R38 ;  /* 0x00000006ff127819 */ /* 0x000fe20000011626 */
[----:B-1----:R-:W-:Y:S01]  /*2900*/  FMUL R35, R22, R35 ;  /* 0x0000002316237220 */ /* 0x002fe20000400000 */
[----:B------:R-:W-:Y:S02]  /*2910*/  FSEL R33, R19, RZ, P0 ;  /* 0x000000ff13217208 */ /* 0x000fe40000000000 */
[----:B------:R-:W-:Y:S02]  /*2920*/  SEL R22, R93, RZ, !P2 ;  /* 0x000000ff5d167207 */ /* 0x000fe40005000000 */
[----:B------:R-:W-:Y:S02]  /*2930*/  FSETP.GEU.AND P0, PT, R17, RZ, PT ;  /* 0x000000ff1100720b */ /* 0x000fe40003f0e000 */
[----:B------:R-:W-:Y:S01]  /*2940*/  LOP3.LUT R19, R18, 0x1, RZ, 0xc0, !PT ;  /* 0x0000000112137812 */ /* 0x000fe200078ec0ff */
[----:B------:R-:W-:Y:S01]  /*2950*/  FADD R18, R47, -R120 ;  /* 0x800000782f127221 */ /* 0x000fe20000000000 */
[----:B------:R-:W-:Y:S01]  /*2960*/  FSEL R17, R17, RZ, P0 ;  /* 0x000000ff11117208 */ /* 0x000fe20000000000 */
[----:B------:R-:W-:Y:S01]  /*2970*/  FFMA R22, R101, R20, R22 ;  /* 0x0000001465167223 */ /* 0x000fe20000000016 */
[----:B------:R-:W-:-:S02]  /*2980*/  ISETP.NE.U32.AND P0, PT, R19, 0x1, PT ;  /* 0x000000011300780c */ /* 0x000fc40003f05070 */
[----:B------:R-:W-:Y:S01]  /*2990*/  SHF.R.U32.HI R19, RZ, 0x5, R38 ;  /* 0x00000005ff137819 */ /* 0x000fe20000011626 */
[----:B------:R-:W-:Y:S01]  /*29a0*/  FMUL R18, R35, R18 ;  /* 0x0000001223127220 */ /* 0x000fe20000400000 */
[----:B------:R-:W-:Y:S02]  /*29b0*/  SEL R21, R70, RZ, !P2 ;  /* 0x000000ff46157207 */ /* 0x000fe40005000000 */
[----:B------:R-:W-:Y:S02]  /*29c0*/  SEL R20, R71, RZ, !P2 ;  /* 0x000000ff47147207 */ /* 0x000fe40005000000 */
[----:B------:R-:W-:Y:S02]  /*29d0*/  FSEL R34, R14, RZ, P0 ;  /* 0x000000ff0e227208 */ /* 0x000fe40000000000 */
[C---:B------:R-:W-:Y:S02]  /*29e0*/  FSETP.GEU.AND P0, PT, R22.reuse, RZ, PT ;  /* 0x000000ff1600720b */ /* 0x040fe40003f0e000 */
[----:B------:R-:W-:Y:S01]  /*29f0*/  LOP3.LUT R14, R19, 0x1, RZ, 0xc0, !PT ;  /* 0x00000001130e7812 */ /* 0x000fe200078ec0ff */
[----:B------:R-:W-:Y:S01]  /*2a00*/  FFMA R19, R21, R18, R20 ;  /* 0x0000001215137223 */ /* 0x000fe20000000014 */
[----:B------:R-:W-:Y:S01]  /*2a10*/  FSEL R18, R22, RZ, P0 ;  /* 0x000000ff16127208 */ /* 0x000fe20000000000 */
[----:B------:R-:W1:Y:S01]  /*2a20*/  LDC.64 R20, c[0x0][0x248] ;  /* 0x00009200ff147b82 */ /* 0x000e620000000a00 */
[----:B------:R-:W-:-:S02]  /*2a30*/  ISETP.NE.U32.AND P0, PT, R14, 0x1, PT ;  /* 0x000000010e00780c */ /* 0x000fc40003f05070 */
[----:B------:R-:W-:Y:S02]  /*2a40*/  SHF.R.U32.HI R14, RZ, 0x4, R38 ;  /* 0x00000004ff0e7819 */ /* 0x000fe40000011626 */
[----:B------:R-:W-:Y:S02]  /*2a50*/  FSEL R122, R122, RZ, P0 ;  /* 0x000000ff7a7a7208 */ /* 0x000fe40000000000 */
[C---:B------:R-:W-:Y:S02]  /*2a60*/  FSETP.GEU.AND P0, PT, R19.reuse, RZ, PT ;  /* 0x000000ff1300720b */ /* 0x040fe40003f0e000 */
[----:B------:R-:W-:Y:S02]  /*2a70*/  LOP3.LUT R14, R14, 0x1, RZ, 0xc0, !PT ;  /* 0x000000010e0e7812 */ /* 0x000fe400078ec0ff */
[----:B------:R-:W-:Y:S02]  /*2a80*/  FSEL R19, R19, RZ, P0 ;  /* 0x000000ff13137208 */ /* 0x000fe40000000000 */
[----:B------:R-:W-:Y:S01]  /*2a90*/  ISETP.NE.U32.AND P0, PT, R14, 0x1, PT ;  /* 0x000000010e00780c */ /* 0x000fe20003f05070 */
[----:B------:R-:W-:-:S03]  /*2aa0*/  VIADD R14, R12, 0xffffffe8 ;  /* 0xffffffe80c0e7836 */ /* 0x000fc60000000000 */
[----:B------:R-:W-:Y:S02]  /*2ab0*/  FSEL R123, R123, RZ, P0 ;  /* 0x000000ff7b7b7208 */ /* 0x000fe40000000000 */
[----:B------:R-:W-:Y:S02]  /*2ac0*/  ISETP.GE.U32.AND P0, PT, R14, 0x18, PT ;  /* 0x000000180e00780c */ /* 0x000fe40003f06070 */
[----:B------:R-:W-:Y:S01]  /*2ad0*/  CS2R R28, SRZ ;  /* 0x00000000001c7805 */ /* 0x000fe2000001ff00 */
[----:B-1----:R-:W-:-:S10]  /*2ae0*/  IMAD.WIDE R22, R12, 0x4, R20 ;  /* 0x000000040c167825 */ /* 0x002fd400078e0214 */
[----:B------:R-:W4:Y:S04]  /*2af0*/  @!P0 LDG.E.EL R28, desc[UR4][R22.64+-0x60] ;  /* 0xffffa004161c8981 */ /* 0x000f28000c2e1900 */
[----:B------:R-:W5:Y:S01]  /*2b00*/  @!P0 LDG.E.EL R29, desc[UR4][R22.64+-0x60] ;  /* 0xffffa004161d8981 */ /* 0x000f62000c2e1900 */
[----:B------:R-:W-:-:S06]  /*2b10*/  CS2R R30, SRZ ;  /* 0x00000000001e7805 */ /* 0x000fcc000001ff00 */
[----:B------:R-:W2:Y:S04]  /*2b20*/  @!P0 LDG.E.EL R30, desc[UR4][R22.64+-0x60] ;  /* 0xffffa004161e8981 */ /* 0x000ea8000c2e1900 */
[----:B------:R2:W2:Y:S01]  /*2b30*/  @!P0 LDG.E.EL R31, desc[UR4][R22.64+-0x60] ;  /* 0xffffa004161f8981 */ /* 0x0004a2000c2e1900 */
[----:B------:R-:W-:Y:S02]  /*2b40*/  @P2 FSEL R16, R33, RZ, P3 ;  /* 0x000000ff21102208 */ /* 0x000fe40001800000 */
[----:B------:R-:W-:Y:S02]  /*2b50*/  @P2 FSEL R17, R34, RZ, P3 ;  /* 0x000000ff22112208 */ /* 0x000fe40001800000 */
[----:B------:R-:W-:Y:S02]  /*2b60*/  @P2 FSEL R18, R122, RZ, P3 ;  /* 0x000000ff7a122208 */ /* 0x000fe40001800000 */
[----:B------:R-:W-:-:S02]  /*2b70*/  @P2 FSEL R19, R123, RZ, P3 ;  /* 0x000000ff7b132208 */ /* 0x000fc40001800000 */
[----:B----4-:R-:W-:-:S05]  /*2b80*/  SEL R28, R28, RZ, !P0 ;  /* 0x000000ff1c1c7207 */ /* 0x010fca0004000000 */
[----:B------:R-:W-:-:S04]  /*2b90*/  FADD R28, R28, 9.9999997473787516356e-06 ;  /* 0x3727c5ac1c1c7421 */ /* 0x000fc80000000000 */
[----:B------:R-:W1:Y:S01]  /*2ba0*/  MUFU.SQRT R32, R28 ;  /* 0x0000001c00207308 */ /* 0x000e620000002000 */
[----:B-----5:R-:W-:-:S05]  /*2bb0*/  SEL R29, R29, RZ, !P0 ;  /* 0x000000ff1d1d7207 */ /* 0x020fca0004000000 */
[----:B------:R-:W-:-:S04]  /*2bc0*/  FADD R29, R29, 9.9999997473787516356e-06 ;  /* 0x3727c5ac1d1d7421 */ /* 0x000fc80000000000 */
[----:B------:R-:W4:Y:S01]  /*2bd0*/  MUFU.SQRT R33, R29 ;  /* 0x0000001d00217308 */ /* 0x000f220000002000 */
[----:B--2---:R-:W-:Y:S02]  /*2be0*/  SEL R22, R30, RZ, !P0 ;  /* 0x000000ff1e167207 */ /* 0x004fe40004000000 */
[----:B-1----:R-:W-:-:S03]  /*2bf0*/  FSETP.GT.AND P2, PT, R32, 8.50705917302346158658e+37, PT ;  /* 0x7e8000002000780b */ /* 0x002fc60003f44000 */
[----:B------:R-:W-:Y:S01]  /*2c00*/  FADD R22, R22, 9.9999997473787516356e-06 ;  /* 0x3727c5ac16167421 */ /* 0x000fe20000000000 */
[----:B------:R-:W-:Y:S02]  /*2c10*/  FSETP.GEU.AND P3, PT, R32, 1.175494350822287508e-38, PT ;  /* 0x008000002000780b */ /* 0x000fe40003f6e000 */
[----:B------:R-:W-:Y:S01]  /*2c20*/  FSEL R34, R0, 1, P2 ;  /* 0x3f80000000227808 */ /* 0x000fe20001000000 */
[----:B------:R-:W1:Y:S01]  /*2c30*/  MUFU.SQRT R30, R22 ;  /* 0x00000016001e7308 */ /* 0x000e620000002000 */
[----:B------:R-:W-:-:S05]  /*2c40*/  SEL R31, R31, RZ, !P0 ;  /* 0x000000ff1f1f7207 */ /* 0x000fca0004000000 */
[----:B------:R-:W-:Y:S01]  /*2c50*/  @P2 FMUL R32, R32, 0.25 ;  /* 0x3e80000020202820 */ /* 0x000fe20000400000 */
[----:B----4-:R-:W-:Y:S01]  /*2c60*/  FSETP.GT.AND P2, PT, R33, 8.50705917302346158658e+37, PT ;  /* 0x7e8000002100780b */ /* 0x010fe20003f44000 */
[----:B------:R-:W-:Y:S02]  /*2c70*/  FADD R39, R31, 9.9999997473787516356e-06 ;  /* 0x3727c5ac1f277421 */ /* 0x000fe40000000000 */
[----:B------:R-:W-:Y:S01]  /*2c80*/  @!P3 FMUL R34, R34, 16777216 ;  /* 0x4b8000002222b820 */ /* 0x000fe20000400000 */
[----:B------:R-:W-:Y:S01]  /*2c90*/  @!P3 FMUL R32, R32, 16777216 ;  /* 0x4b8000002020b820 */ /* 0x000fe20000400000 */
[C---:B------:R-:W-:Y:S02]  /*2ca0*/  FSETP.GEU.AND P3, PT, R33.reuse, 1.175494350822287508e-38, PT ;  /* 0x008000002100780b */ /* 0x040fe40003f6e000 */
[----:B------:R-:W-:Y:S01]  /*2cb0*/  FSEL R31, R0, 1, P2 ;  /* 0x3f800000001f7808 */ /* 0x000fe20001000000 */
[----:B------:R-:W2:Y:S05]  /*2cc0*/  MUFU.SQRT R39, R39 ;  /* 0x0000002700277308 */ /* 0x000eaa0000002000 */
[----:B------:R-:W-:Y:S01]  /*2cd0*/  @P2 FMUL R33, R33, 0.25 ;  /* 0x3e80000021212820 */ /* 0x000fe20000400000 */
[----:B-1----:R-:W-:-:S04]  /*2ce0*/  FSETP.GT.AND P2, PT, R30, 8.50705917302346158658e+37, PT ;  /* 0x7e8000001e00780b */ /* 0x002fc80003f44000 */
[----:B------:R-:W-:Y:S01]  /*2cf0*/  @!P3 FMUL R33, R33, 16777216 ;  /* 0x4b8000002121b820 */ /* 0x000fe20000400000 */
[----:B------:R-:W-:Y:S01]  /*2d00*/  @!P3 FMUL R31, R31, 16777216 ;  /* 0x4b8000001f1fb820 */ /* 0x000fe20000400000 */
[----:B------:R-:W-:Y:S02]  /*2d10*/  FSETP.GEU.AND P3, PT, R30, 1.175494350822287508e-38, PT ;  /* 0x008000001e00780b */ /* 0x000fe40003f6e000 */
[----:B------:R-:W-:-:S05]  /*2d20*/  FSEL R35, R0, 1, P2 ;  /* 0x3f80000000237808 */ /* 0x000fca0001000000 */
[----:B------:R-:W-:Y:S01]  /*2d30*/  @P2 FMUL R30, R30, 0.25 ;  /* 0x3e8000001e1e2820 */ /* 0x000fe20000400000 */
[----:B--2---:R-:W-:Y:S01]  /*2d40*/  FSETP.GT.AND P2, PT, R39, 8.50705917302346158658e+37, PT ;  /* 0x7e8000002700780b */ /* 0x004fe20003f44000 */
[----:B------:R-:W-:-:S04]  /*2d50*/  VIADD R28, R4, 0xffffffe8 ;  /* 0xffffffe8041c7836 */ /* 0x000fc80000000000 */
[----:B------:R-:W-:Y:S01]  /*2d60*/  @!P3 FMUL R30, R30, 16777216 ;  /* 0x4b8000001e1eb820 */ /* 0x000fe20000400000 */
[----:B------:R-:W-:Y:S01]  /*2d70*/  @!P3 FMUL R35, R35, 16777216 ;  /* 0x4b8000002323b820 */ /* 0x000fe20000400000 */
[----:B------:R-:W-:Y:S02]  /*2d80*/  FSETP.GEU.AND P3, PT, R39, 1.175494350822287508e-38, PT ;  /* 0x008000002700780b */ /* 0x000fe40003f6e000 */
[----:B------:R-:W-:-:S04]  /*2d90*/  FSEL R40, R0, 1, P2 ;  /* 0x3f80000000287808 */ /* 0x000fc80001000000 */
[----:B------:R-:W-:Y:S01]  /*2da0*/  @P2 FMUL R39, R39, 0.25 ;  /* 0x3e80000027272820 */ /* 0x000fe20000400000 */
[----:B------:R-:W-:Y:S01]  /*2db0*/  ISETP.GE.U32.AND P2, PT, R28, 0x18, PT ;  /* 0x000000181c00780c */ /* 0x000fe20003f46070 */
[----:B------:R-:W-:-:S04]  /*2dc0*/  IMAD.WIDE R22, R4, 0x4, R20 ;  /* 0x0000000404167825 */ /* 0x000fc800078e0214 */
[----:B------:R-:W-:Y:S02]  /*2dd0*/  IMAD.MOV.U32 R20, RZ, RZ, RZ ;  /* 0x000000ffff147224 */ /* 0x000fe400078e00ff */
[----:B------:R-:W-:-:S06]  /*2de0*/  IMAD.MOV.U32 R29, RZ, RZ, RZ ;  /* 0x000000ffff1d7224 */ /* 0x000fcc00078e00ff */
[----:B------:R-:W2:Y:S04]  /*2df0*/  @!P2 LDG.E.EL R20, desc[UR4][R22.64+-0x60] ;  /* 0xffffa0041614a981 */ /* 0x000ea8000c2e1900 */
[----:B------:R-:W4:Y:S01]  /*2e00*/  @!P2 LDG.E.EL R29, desc[UR4][R22.64+-0x60] ;  /* 0xffffa004161da981 */ /* 0x000f22000c2e1900 */
[----:B--2---:R-:W-:Y:S02]  /*2e10*/  SEL R20, R20, RZ, !P2 ;  /* 0x000000ff14147207 */ /* 0x004fe40005000000 */
[----:B----4-:R-:W-:-:S03]  /*2e20*/  SEL R21, R29, RZ, !P2 ;  /* 0x000000ff1d157207 */ /* 0x010fc60005000000 */
[----:B------:R-:W-:Y:S01]  /*2e30*/  FADD R29, R20, 9.9999997473787516356e-06 ;  /* 0x3727c5ac141d7421 */ /* 0x000fe20000000000 */
[----:B------:R-:W-:-:S06]  /*2e40*/  IMAD.MOV.U32 R20, RZ, RZ, RZ ;  /* 0x000000ffff147224 */ /* 0x000fcc00078e00ff */
[----:B------:R-:W2:Y:S01]  /*2e50*/  @!P2 LDG.E.EL R20, desc[UR4][R22.64+-0x60] ;  /* 0xffffa0041614a981 */ /* 0x000ea2000c2e1900 */
[----:B------:R-:W-:-:S04]  /*2e60*/  FADD R21, R21, 9.9999997473787516356e-06 ;  /* 0x3727c5ac15157421 */ /* 0x000fc80000000000 */
[----:B------:R1:W4:Y:S08]  /*2e70*/  MUFU.SQRT R47, R21 ;  /* 0x00000015002f7308 */ /* 0x0003300000002000 */
[----:B------:R-:W5:Y:S01]  /*2e80*/  MUFU.SQRT R46, R29 ;  /* 0x0000001d002e7308 */ /* 0x000f620000002000 */
[----:B--2---:R-:W-:-:S05]  /*2e90*/  SEL R20, R20, RZ, !P2 ;  /* 0x000000ff14147207 */ /* 0x004fca0005000000 */
[----:B-1----:R-:W-:Y:S01]  /*2ea0*/  FADD R21, R20, 9.9999997473787516356e-06 ;  /* 0x3727c5ac14157421 */ /* 0x002fe20000000000 */
[----:B------:R-:W-:-:S06]  /*2eb0*/  IMAD.MOV.U32 R20, RZ, RZ, RZ ;  /* 0x000000ffff147224 */ /* 0x000fcc00078e00ff */
[----:B------:R1:W2:Y:S01]  /*2ec0*/  @!P2 LDG.E.EL R20, desc[UR4][R22.64+-0x60] ;  /* 0xffffa0041614a981 */ /* 0x0002a2000c2e1900 */
[----:B------:R-:W0:Y:S01]  /*2ed0*/  MUFU.SQRT R45, R21 ;  /* 0x00000015002d7308 */ /* 0x000e220000002000 */
[----:B------:R-:W-:Y:S01]  /*2ee0*/  P2R R61, PR, RZ, 0x1 ;  /* 0x00000001ff3d7803 */ /* 0x000fe20000000000 */
[----:B------:R-:W-:Y:S01]  /*2ef0*/  @!P3 FMUL R39, R39, 16777216 ;  /* 0x4b8000002727b820 */ /* 0x000fe20000400000 */
[----:B------:R-:W-:Y:S01]  /*2f00*/  @!P3 FMUL R40, R40, 16777216 ;  /* 0x4b8000002828b820 */ /* 0x000fe20000400000 */
[C---:B----4-:R-:W-:Y:S02]  /*2f10*/  FSETP.GEU.AND P0, PT, R47.reuse, 1.175494350822287508e-38, PT ;  /* 0x008000002f00780b */ /* 0x050fe40003f0e000 */
[----:B------:R-:W-:Y:S02]  /*2f20*/  FSETP.GT.AND P3, PT, R47, 8.50705917302346158658e+37, PT ;  /* 0x7e8000002f00780b */ /* 0x000fe40003f64000 */
[----:B------:R-:W-:Y:S02]  /*2f30*/  P2R R37, PR, RZ, 0x1 ;  /* 0x00000001ff257803 */ /* 0x000fe40000000000 */
[----:B-----5:R-:W-:-:S04]  /*2f40*/  FSETP.GEU.AND P0, PT, R46, 1.175494350822287508e-38, PT ;  /* 0x008000002e00780b */ /* 0x020fc80003f0e000 */
[----:B------:R-:W-:Y:S02]  /*2f50*/  P2R R29, PR, RZ, 0x1 ;  /* 0x00000001ff1d7803 */ /* 0x000fe40000000000 */
[----:B0-----:R-:W-:Y:S02]  /*2f60*/  FSETP.GEU.AND P0, PT, R45, 1.175494350822287508e-38, PT ;  /* 0x008000002d00780b */ /* 0x001fe40003f0e000 */
[----:B------:R-:W-:Y:S01]  /*2f70*/  FSEL R41, R0, 1, P3 ;  /* 0x3f80000000297808 */ /* 0x000fe20001800000 */
[----:B------:R-:W-:Y:S01]  /*2f80*/  @P3 FMUL R47, R47, 0.25 ;  /* 0x3e8000002f2f3820 */ /* 0x000fe20000400000 */
[----:B------:R-:W-:Y:S02]  /*2f90*/  P2R R21, PR, RZ, 0x1 ;  /* 0x00000001ff157803 */ /* 0x000fe40000000000 */
[----:B------:R-:W-:Y:S02]  /*2fa0*/  FSETP.GT.AND P3, PT, R46, 8.50705917302346158658e+37, PT ;  /* 0x7e8000002e00780b */ /* 0x000fe40003f64000 */
[----:B------:R-:W-:-:S02]  /*2fb0*/  P2R R60, PR, RZ, 0x4 ;  /* 0x00000004ff3c7803 */ /* 0x000fc40000000000 */
[----:B------:R-:W-:-:S09]  /*2fc0*/  FSEL R44, R0, 1, P3 ;  /* 0x3f800000002c7808 */ /* 0x000fd20001800000 */
[----:B------:R-:W-:Y:S01]  /*2fd0*/  @P3 FMUL R46, R46, 0.25 ;  /* 0x3e8000002e2e3820 */ /* 0x000fe20000400000 */
[----:B------:R-:W-:-:S04]  /*2fe0*/  FSETP.GT.AND P3, PT, R45, 8.50705917302346158658e+37, PT ;  /* 0x7e8000002d00780b */ /* 0x000fc80003f64000 */
[----:B------:R-:W-:-:S09]  /*2ff0*/  FSEL R42, R0, 1, P3 ;  /* 0x3f800000002a7808 */ /* 0x000fd20001800000 */
[----:B------:R-:W-:Y:S01]  /*3000*/  @P3 FMUL R45, R45, 0.25 ;  /* 0x3e8000002d2d3820 */ /* 0x000fe20000400000 */
[----:B-1----:R-:W-:Y:S01]  /*3010*/  IMAD.MOV.U32 R22, RZ, RZ, RZ ;  /* 0x000000ffff167224 */ /* 0x002fe200078e00ff */
[----:B--2---:R-:W-:Y:S02]  /*3020*/  SEL R20, R20, RZ, !P2 ;  /* 0x000000ff14147207 */ /* 0x004fe40005000000 */
[----:B------:R-:W-:-:S04]  /*3030*/  ISETP.NE.AND P2, PT, R21, RZ, PT ;  /* 0x000000ff1500720c */ /* 0x000fc80003f45270 */
[----:B------:R-:W-:Y:S02]  /*3040*/  P2R R59, PR, RZ, 0x4 ;  /* 0x00000004ff3b7803 */ /* 0x000fe40000000000 */
[----:B------:R-:W-:Y:S01]  /*3050*/  ISETP.NE.AND P2, PT, R29, RZ, PT ;  /* 0x000000ff1d00720c */ /* 0x000fe20003f45270 */
[----:B------:R-:W-:-:S04]  /*3060*/  FADD R29, R20, 9.9999997473787516356e-06 ;  /* 0x3727c5ac141d7421 */ /* 0x000fc80000000000 */
[----:B------:R-:W0:Y:S02]  /*3070*/  MUFU.SQRT R48, R29 ;  /* 0x0000001d00307308 */ /* 0x000e240000002000 */
[C---:B0-----:R-:W-:Y:S02]  /*3080*/  FSETP.GT.AND P3, PT, R48.reuse, 8.50705917302346158658e+37, PT ;  /* 0x7e8000003000780b */ /* 0x041fe40003f64000 */
[----:B------:R-:W-:Y:S02]  /*3090*/  FSETP.GEU.AND P0, PT, R48, 1.175494350822287508e-38, PT ;  /* 0x008000003000780b */ /* 0x000fe40003f0e000 */
[----:B------:R-:W-:-:S09]  /*30a0*/  FSEL R43, R0, 1, P3 ;  /* 0x3f800000002b7808 */ /* 0x000fd20001800000 */
[----:B------:R-:W-:Y:S01]  /*30b0*/  @P3 FMUL R48, R48, 0.25 ;  /* 0x3e80000030303820 */ /* 0x000fe20000400000 */
[----:B------:R-:W-:Y:S01]  /*30c0*/  ISETP.GE.U32.AND P3, PT, R56, 0x18, PT ;  /* 0x000000183800780c */ /* 0x000fe20003f66070 */
[----:B------:R-:W-:Y:S01]  /*30d0*/  IMAD.WIDE R20, R4, 0x4, R86 ;  /* 0x0000000404147825 */ /* 0x000fe200078e0256 */
[----:B------:R-:W-:Y:S02]  /*30e0*/  P2R R58, PR, RZ, 0x4 ;  /* 0x00000004ff3a7803 */ /* 0x000fe40000000000 */
[----:B------:R-:W-:Y:S02]  /*30f0*/  P2R R53, PR, RZ, 0x20 ;  /* 0x00000020ff357803 */ /* 0x000fe40000000000 */
[----:B------:R-:W-:Y:S01]  /*3100*/  P2R R54, PR, RZ, 0x2 ;  /* 0x00000002ff367803 */ /* 0x000fe20000000000 */
[----:B------:R-:W-:Y:S02]  /*3110*/  IMAD R81, R14, 0x1000, R15 ;  /* 0x000010000e517824 */ /* 0x000fe400078e020f */
[----:B------:R-:W-:Y:S01]  /*3120*/  @!P0 FMUL R48, R48, 16777216 ;  /* 0x4b80000030308820 */ /* 0x000fe20000400000 */
[----:B------:R-:W-:Y:S01]  /*3130*/  @!P0 FMUL R43, R43, 16777216 ;  /* 0x4b8000002b2b8820 */ /* 0x000fe20000400000 */
[----:B------:R-:W-:Y:S01]  /*3140*/  MUFU.RCP R64, R33 ;  /* 0x0000002100407308 */ /* 0x000fe20000001000 */
[----:B------:R-:W0:Y:S01]  /*3150*/  LDC.64 R86, c[0x0][0x260] ;  /* 0x00009800ff567b82 */ /* 0x000e220000000a00 */
[----:B------:R-:W2:Y:S01]  /*3160*/  @!P3 LDG.E.EL R22, desc[UR4][R20.64+-0xc0] ;  /* 0xffff40041416b981 */ /* 0x000ea2000c2e1900 */
[----:B------:R-:W-:Y:S01]  /*3170*/  ISETP.NE.AND P2, PT, R37, RZ, PT ;  /* 0x000000ff2500720c */ /* 0x000fe20003f45270 */
[----:B------:R-:W-:-:S05]  /*3180*/  IMAD.MOV.U32 R37, RZ, RZ, RZ ;  /* 0x000000ffff257224 */ /* 0x000fca00078e00ff */
[----:B------:R-:W1:Y:S01]  /*3190*/  LDC.64 R14, c[0x0][0x258] ;  /* 0x00009600ff0e7b82 */ /* 0x000e620000000a00 */
[----:B------:R-:W4:Y:S01]  /*31a0*/  @!P3 LDG.E.EL R37, desc[UR4][R20.64+-0xc0] ;  /* 0xffff40041425b981 */ /* 0x000f22000c2e1900 */
[----:B--2---:R-:W-:-:S05]  /*31b0*/  SEL R22, R22, RZ, !P3 ;  /* 0x000000ff16167207 */ /* 0x004fca0005800000 */
[----:B------:R-:W-:Y:S01]  /*31c0*/  FADD R29, R22, 9.9999997473787516356e-06 ;  /* 0x3727c5ac161d7421 */ /* 0x000fe20000000000 */
[----:B------:R-:W-:-:S06]  /*31d0*/  IMAD.MOV.U32 R22, RZ, RZ, RZ ;  /* 0x000000ffff167224 */ /* 0x000fcc00078e00ff */
[----:B------:R-:W2:Y:S01]  /*31e0*/  @!P3 LDG.E.EL R22, desc[UR4][R20.64+-0xc0] ;  /* 0xffff40041416b981 */ /* 0x000ea2000c2e1900 */
[----:B----4-:R-:W-:-:S05]  /*31f0*/  SEL R23, R37, RZ, !P3 ;  /* 0x000000ff25177207 */ /* 0x010fca0005800000 */
[----:B------:R-:W-:-:S04]  /*3200*/  FADD R23, R23, 9.9999997473787516356e-06 ;  /* 0x3727c5ac17177421 */ /* 0x000fc80000000000 */
[----:B------:R4:W5:Y:S01]  /*3210*/  MUFU.SQRT R70, R23 ;  /* 0x0000001700467308 */ /* 0x0009620000002000 */
[----:B--2---:R-:W-:-:S05]  /*3220*/  SEL R22, R22, RZ, !P3 ;  /* 0x000000ff16167207 */ /* 0x004fca0005800000 */
[----:B----4-:R-:W-:Y:S01]  /*3230*/  FADD R23, R22, 9.9999997473787516356e-06 ;  /* 0x3727c5ac16177421 */ /* 0x010fe20000000000 */
[----:B------:R-:W-:-:S06]  /*3240*/  IMAD.MOV.U32 R22, RZ, RZ, RZ ;  /* 0x000000ffff167224 */ /* 0x000fcc00078e00ff */
[----:B------:R2:W4:Y:S01]  /*3250*/  @!P3 LDG.E.EL R22, desc[UR4][R20.64+-0xc0] ;  /* 0xffff40041416b981 */ /* 0x000522000c2e1900 */
[----:B------:R-:W0:Y:S01]  /*3260*/  MUFU.SQRT R69, R29 ;  /* 0x0000001d00457308 */ /* 0x000e220000002000 */
[C---:B-----5:R-:W-:Y:S02]  /*3270*/  FSETP.GT.AND P6, PT, R70.reuse, 8.50705917302346158658e+37, PT ;  /* 0x7e8000004600780b */ /* 0x060fe40003fc4000 */
[----:B------:R-:W-:Y:S02]  /*3280*/  FSETP.GEU.AND P5, PT, R70, 1.175494350822287508e-38, PT ;  /* 0x008000004600780b */ /* 0x000fe40003fae000 */
[----:B------:R-:W-:-:S03]  /*3290*/  FSEL R49, R0, 1, P6 ;  /* 0x3f80000000317808 */ /* 0x000fc60003000000 */
[----:B------:R-:W5:Y:S01]  /*32a0*/  MUFU.SQRT R68, R23 ;  /* 0x0000001700447308 */ /* 0x000f620000002000 */
[----:B------:R-:W-:Y:S01]  /*32b0*/  P2R R55, PR, RZ, 0x4 ;  /* 0x00000004ff377803 */ /* 0x000fe20000000000 */
[----:B--2---:R-:W2:Y:S04]  /*32c0*/  LDC.64 R20, c[0x0][0x240] ;  /* 0x00009000ff147b82 */ /* 0x004ea80000000a00 */
[----:B------:R-:W-:Y:S01]  /*32d0*/  @P6 FMUL R70, R70, 0.25 ;  /* 0x3e80000046466820 */ /* 0x000fe20000400000 */
[C---:B0-----:R-:W-:Y:S02]  /*32e0*/  FSETP.GT.AND P6, PT, R69.reuse, 8.50705917302346158658e+37, PT ;  /* 0x7e8000004500780b */ /* 0x041fe40003fc4000 */
[----:B------:R-:W-:Y:S02]  /*32f0*/  FSETP.GEU.AND P1, PT, R69, 1.175494350822287508e-38, PT ;  /* 0x008000004500780b */ /* 0x000fe40003f2e000 */
[----:B------:R-:W-:-:S09]  /*3300*/  FSEL R50, R0, 1, P6 ;  /* 0x3f80000000327808 */ /* 0x000fd20003000000 */
[----:B------:R-:W-:Y:S01]  /*3310*/  @P6 FMUL R69, R69, 0.25 ;  /* 0x3e80000045456820 */ /* 0x000fe20000400000 */
[C---:B-----5:R-:W-:Y:S02]  /*3320*/  FSETP.GT.AND P6, PT, R68.reuse, 8.50705917302346158658e+37, PT ;  /* 0x7e8000004400780b */ /* 0x060fe40003fc4000 */
[----:B------:R-:W-:Y:S02]  /*3330*/  FSETP.GEU.AND P4, PT, R68, 1.175494350822287508e-38, PT ;  /* 0x008000004400780b */ /* 0x000fe40003f8e000 */
[----:B------:R-:W-:-:S09]  /*3340*/  FSEL R51, R0, 1, P6 ;  /* 0x3f80000000337808 */ /* 0x000fd20003000000 */
[----:B------:R-:W-:Y:S01]  /*3350*/  @P6 FMUL R68, R68, 0.25 ;  /* 0x3e80000044446820 */ /* 0x000fe20000400000 */
[----:B------:R-:W-:Y:S01]  /*3360*/  ISETP.NE.AND P0, PT, R61, RZ, PT ;  /* 0x000000ff3d00720c */ /* 0x000fe20003f05270 */
[----:B------:R-:W-:Y:S01]  /*3370*/  @!P4 FMUL R51, R51, 16777216 ;  /* 0x4b8000003333c820 */ /* 0x000fe20000400000 */
[----:B------:R-:W-:Y:S01]  /*3380*/  @!P1 FMUL R69, R69, 16777216 ;  /* 0x4b80000045459820 */ /* 0x000fe20000400000 */
[----:B------:R-:W-:Y:S01]  /*3390*/  @!P4 FMUL R68, R68, 16777216 ;  /* 0x4b8000004444c820 */ /* 0x000fe20000400000 */
[----:B------:R-:W-:Y:S01]  /*33a0*/  @!P1 FMUL R50, R50, 16777216 ;  /* 0x4b80000032329820 */ /* 0x000fe20000400000 */
[----:B------:R-:W-:Y:S01]  /*33b0*/  ISETP.NE.AND P4, PT, R36, RZ, PT ;  /* 0x000000ff2400720c */ /* 0x000fe20003f85270 */
[--C-:B------:R-:W-:Y:S01]  /*33c0*/  IMAD R36, R56, 0x1000, R13.reuse ;  /* 0x0000100038247824 */ /* 0x100fe200078e020d */
[----:B------:R-:W-:Y:S01]  /*33d0*/  ISETP.NE.AND P1, PT, R54, RZ, PT ;  /* 0x000000ff3600720c */ /* 0x000fe20003f25270 */
[----:B------:R-:W-:Y:S02]  /*33e0*/  IMAD R37, R28, 0x1000, R13 ;  /* 0x000010001c257824 */ /* 0x000fe400078e020d */
[----:B------:R-:W-:-:S02]  /*33f0*/  IMAD.MOV.U32 R56, RZ, RZ, RZ ;  /* 0x000000ffff387224 */ /* 0x000fc400078e00ff */
[----:B------:R-:W-:Y:S01]  /*3400*/  @!P5 FMUL R70, R70, 16777216 ;  /* 0x4b8000004646d820 */ /* 0x000fe20000400000 */
[----:B--2---:R-:W-:-:S04]  /*3410*/  IMAD.WIDE R28, R12, 0x4, R20 ;  /* 0x000000040c1c7825 */ /* 0x004fc800078e0214 */
[----:B------:R-:W-:Y:S01]  /*3420*/  @!P5 FMUL R49, R49, 16777216 ;  /* 0x4b8000003131d820 */ /* 0x000fe20000400000 */
[----:B------:R-:W-:Y:S02]  /*3430*/  ISETP.NE.AND P5, PT, R53, RZ, PT ;  /* 0x000000ff3500720c */ /* 0x000fe40003fa5270 */
[----:B------:R0:W2:Y:S01]  /*3440*/  MUFU.RCP R53, R32 ;  /* 0x0000002000357308 */ /* 0x0000a20000001000 */
[----:B------:R-:W5:Y:S01]  /*3450*/  @!P0 LDG.E.EL R56, desc[UR4][R28.64+-0x60] ;  /* 0xffffa0041c388981 */ /* 0x000f62000c2e1900 */
[----:B------:R-:W-:Y:S01]  /*3460*/  IMAD.MOV.U32 R71, RZ, RZ, RZ ;  /* 0x000000ffff477224 */ /* 0x000fe200078e00ff */
[----:B------:R-:W-:Y:S01]  /*3470*/  CS2R R72, SRZ ;  /* 0x0000000000487805 */ /* 0x000fe2000001ff00 */
[----:B------:R-:W-:Y:S01]  /*3480*/  FMUL R64, R64, R31 ;  /* 0x0000001f40407220 */ /* 0x000fe20000400000 */
[----:B0-----:R-:W-:Y:S02]  /*3490*/  IMAD.WIDE R32, R4, 0x4, R104 ;  /* 0x0000000404207825 */ /* 0x001fe400078e0268 */
[----:B------:R-:W0:Y:S01]  /*34a0*/  LDC.64 R104, c[0x0][0x280] ;  /* 0x0000a000ff687b82 */ /* 0x000e220000000a00 */
[----:B------:R-:W-:Y:S01]  /*34b0*/  CS2R R76, SRZ ;  /* 0x00000000004c7805 */ /* 0x000fe2000001ff00 */
[----:B------:R-:W-:Y:S01]  /*34c0*/  IMAD.MOV.U32 R75, RZ, RZ, RZ ;  /* 0x000000ffff4b7224 */ /* 0x000fe200078e00ff */
[----:B------:R-:W-:Y:S01]  /*34d0*/  CS2R R66, SRZ ;  /* 0x0000000000427805 */ /* 0x000fe2000001ff00 */
[----:B------:R-:W-:Y:S01]  /*34e0*/  IMAD.MOV.U32 R78, RZ, RZ, RZ ;  /* 0x000000ffff4e7224 */ /* 0x000fe200078e00ff */
[----:B------:R-:W-:Y:S01]  /*34f0*/  CS2R R62, SRZ ;  /* 0x00000000003e7805 */ /* 0x000fe2000001ff00 */
[----:B------:R-:W-:Y:S01]  /*3500*/  IMAD.MOV.U32 R88, RZ, RZ, RZ ;  /* 0x000000ffff587224 */ /* 0x000fe200078e00ff */
[----:B------:R-:W-:Y:S01]  /*3510*/  CS2R R84, SRZ ;  /* 0x0000000000547805 */ /* 0x000fe2000001ff00 */
[----:B------:R-:W-:-:S02]  /*3520*/  IMAD.MOV.U32 R65, RZ, RZ, RZ ;  /* 0x000000ffff417224 */ /* 0x000fc400078e00ff */
[----:B--2---:R-:W-:Y:S01]  /*3530*/  FMUL R53, R53, R34 ;  /* 0x0000002235357220 */ /* 0x004fe20000400000 */
[----:B------:R-:W-:Y:S01]  /*3540*/  IMAD.MOV.U32 R79, RZ, RZ, RZ ;  /* 0x000000ffff4f7224 */ /* 0x000fe200078e00ff */
[----:B------:R-:W2:Y:S01]  /*3550*/  @!P3 LDG.E.EL R88, desc[UR4][R32.64+-0xc0] ;  /* 0xffff40042058b981 */ /* 0x000ea2000c2e1900 */
[----:B------:R-:W-:Y:S01]  /*3560*/  IMAD.MOV.U32 R80, RZ, RZ, RZ ;  /* 0x000000ffff507224 */ /* 0x000fe200078e00ff */
[----:B------:R-:W-:Y:S02]  /*3570*/  CS2R R82, SRZ ;  /* 0x0000000000527805 */ /* 0x000fe4000001ff00 */
[----:B------:R-:W-:Y:S01]  /*3580*/  CS2R R90, SRZ ;  /* 0x00000000005a7805 */ /* 0x000fe2000001ff00 */
[----:B------:R-:W2:Y:S01]  /*3590*/  @!P3 LDG.E.EL R85, desc[UR4][R32.64+-0xc0] ;  /* 0xffff40042055b981 */ /* 0x000ea2000c2e1900 */
[----:B------:R-:W-:Y:S02]  /*35a0*/  IMAD.MOV.U32 R94, RZ, RZ, RZ ;  /* 0x000000ffff5e7224 */ /* 0x000fe400078e00ff */
[----:B------:R-:W-:Y:S01]  /*35b0*/  IMAD.MOV.U32 R89, RZ, RZ, RZ ;  /* 0x000000ffff597224 */ /* 0x000fe200078e00ff */
[----:B------:R-:W-:-:S02]  /*35c0*/  CS2R R92, SRZ ;  /* 0x00000000005c7805 */ /* 0x000fc4000001ff00 */
[----:B----4-:R-:W-:-:S05]  /*35d0*/  SEL R22, R22, RZ, !P3 ;  /* 0x000000ff16167207 */ /* 0x010fca0005800000 */
[----:B------:R-:W-:-:S04]  /*35e0*/  FADD R22, R22, 9.9999997473787516356e-06 ;  /* 0x3727c5ac16167421 */ /* 0x000fc80000000000 */
[----:B------:R4:W0:Y:S02]  /*35f0*/  MUFU.SQRT R52, R22 ;  /* 0x0000001600347308 */ /* 0x0008240000002000 */
[----:B----4-:R-:W4:Y:S01]  /*3600*/  LDC.64 R22, c[0x0][0x250] ;  /* 0x00009400ff167b82 */ /* 0x010f220000000a00 */
[C---:B0-----:R-:W-:Y:S02]  /*3610*/  FSETP.GT.AND P2, PT, R52.reuse, 8.50705917302346158658e+37, PT ;  /* 0x7e8000003400780b */ /* 0x041fe40003f44000 */
[----:B------:R-:W-:Y:S02]  /*3620*/  FSETP.GEU.AND P6, PT, R52, 1.175494350822287508e-38, PT ;  /* 0x008000003400780b */ /* 0x000fe40003fce000 */
[----:B------:R-:W-:-:S09]  /*3630*/  FSEL R57, R0, 1, P2 ;  /* 0x3f80000000397808 */ /* 0x000fd20001000000 */
[----:B------:R-:W-:Y:S01]  /*3640*/  @P2 FMUL R52, R52, 0.25 ;  /* 0x3e80000034342820 */ /* 0x000fe20000400000 */
[----:B------:R-:W-:-:S13]  /*3650*/  ISETP.NE.AND P2, PT, R55, RZ, PT ;  /* 0x000000ff3700720c */ /* 0x000fda0003f45270 */
[----:B------:R-:W-:Y:S01]  /*3660*/  @!P2 FMUL R47, R47, 16777216 ;  /* 0x4b8000002f2fa820 */ /* 0x000fe20000400000 */
[----:B------:R-:W-:Y:S01]  /*3670*/  @!P2 FMUL R41, R41, 16777216 ;  /* 0x4b8000002929a820 */ /* 0x000fe20000400000 */
[----:B------:R-:W-:-:S13]  /*3680*/  ISETP.NE.AND P2, PT, R58, RZ, PT ;  /* 0x000000ff3a00720c */ /* 0x000fda0003f45270 */
[----:B------:R-:W-:Y:S01]  /*3690*/  @!P2 FMUL R46, R46, 16777216 ;  /* 0x4b8000002e2ea820 */ /* 0x000fe20000400000 */
[----:B------:R-:W-:Y:S01]  /*36a0*/  @!P2 FMUL R44, R44, 16777216 ;  /* 0x4b8000002c2ca820 */ /* 0x000fe20000400000 */
[----:B------:R-:W-:Y:S01]  /*36b0*/  ISETP.NE.AND P2, PT, R59, RZ, PT ;  /* 0x000000ff3b00720c */ /* 0x000fe20003f45270 */
[----:B------:R-:W-:Y:S01]  /*36c0*/  IMAD.MOV.U32 R58, RZ, RZ, RZ ;  /* 0x000000ffff3a7224 */ /* 0x000fe200078e00ff */
[----:B------:R-:W-:Y:S01]  /*36d0*/  CS2R R54, SRZ ;  /* 0x0000000000367805 */ /* 0x000fe2000001ff00 */
[----:B------:R0:W0:Y:S04]  /*36e0*/  MUFU.RCP R0, R30 ;  /* 0x0000001e00007308 */ /* 0x0000280000001000 */
[----:B------:R-:W5:Y:S04]  /*36f0*/  @!P0 LDG.E.EL R58, desc[UR4][R28.64+-0x60] ;  /* 0xffffa0041c3a8981 */ /* 0x000f68000c2e1900 */
[----:B------:R-:W5:Y:S02]  /*3700*/  @!P0 LDG.E.EL R54, desc[UR4][R28.64+-0x60] ;  /* 0xffffa0041c368981 */ /* 0x000f64000c2e1900 */
[----:B------:R-:W-:Y:S01]  /*3710*/  @!P2 FMUL R45, R45, 16777216 ;  /* 0x4b8000002d2da820 */ /* 0x000fe20000400000 */
[----:B------:R-:W-:Y:S01]  /*3720*/  @!P2 FMUL R42, R42, 16777216 ;  /* 0x4b8000002a2aa820 */ /* 0x000fe20000400000 */
[----:B------:R-:W-:-:S02]  /*3730*/  ISETP.NE.AND P2, PT, R60, RZ, PT ;  /* 0x000000ff3c00720c */ /* 0x000fc40003f45270 */
[----:B------:R-:W-:Y:S01]  /*3740*/  CS2R R60, SRZ ;  /* 0x00000000003c7805 */ /* 0x000fe2000001ff00 */
[----:B0-----:R-:W-:-:S05]  /*3750*/  IMAD.WIDE R30, R4, 0x4, R20 ;  /* 0x00000004041e7825 */ /* 0x001fca00078e0214 */
[----:B------:R0:W5:Y:S01]  /*3760*/  @!P0 LDG.E.EL R61, desc[UR4][R28.64+-0x60] ;  /* 0xffffa0041c3d8981 */ /* 0x000162000c2e1900 */
[----:B----4-:R-:W-:-:S04]  /*3770*/  IMAD.WIDE R20, R12, 0x4, R22 ;  /* 0x000000040c147825 */ /* 0x010fc800078e0216 */
[----:B------:R-:W-:Y:S01]  /*3780*/  IMAD.MOV.U32 R59, RZ, RZ, RZ ;  /* 0x000000ffff3b7224 */ /* 0x000fe200078e00ff */
[----:B------:R-:W4:Y:S01]  /*3790*/  @!P0 LDG.E.EL R62, desc[UR4][R20.64+-0x60] ;  /* 0xffffa004143e8981 */ /* 0x000f22000c2e1900 */
[----:B0-----:R-:W-:-:S04]  /*37a0*/  IMAD.WIDE R28, R4, 0x4, R22 ;  /* 0x00000004041c7825 */ /* 0x001fc800078e0216 */
[----:B------:R-:W4:Y:S01]  /*37b0*/  @!P0 LDG.E.EL R59, desc[UR4][R20.64+-0x60] ;  /* 0xffffa004143b8981 */ /* 0x000f22000c2e1900 */
[----:B-1----:R-:W-:-:S03]  /*37c0*/  IMAD.WIDE R12, R12, 0x4, R14 ;  /* 0x000000040c0c7825 */ /* 0x002fc600078e020e */
[----:B------:R-:W4:Y:S04]  /*37d0*/  @!P2 LDG.E.EL R71, desc[UR4][R28.64+-0x60] ;  /* 0xffffa0041c47a981 */ /* 0x000f28000c2e1900 */
[----:B------:R-:W4:Y:S04]  /*37e0*/  @!P2 LDG.E.EL R74, desc[UR4][R28.64+-0x60] ;  /* 0xffffa0041c4aa981 */ /* 0x000f28000c2e1900 */
[----:B------:R-:W4:Y:S04]  /*37f0*/  @!P2 LDG.E.EL R72, desc[UR4][R28.64+-0x60] ;  /* 0xffffa0041c48a981 */ /* 0x000f28000c2e1900 */
[----:B------:R0:W4:Y:S01]  /*3800*/  @!P2 LDG.E.EL R73, desc[UR4][R28.64+-0x60] ;  /* 0xffffa0041c49a981 */ /* 0x000122000c2e1900 */
[----:B------:R-:W-:Y:S01]  /*3810*/  IMAD.WIDE R22, R4, 0x4, R14 ;  /* 0x0000000404167825 */ /* 0x000fe200078e020e */
[----:B------:R-:W-:-:S02]  /*3820*/  CS2R R14, SRZ ;  /* 0x00000000000e7805 */ /* 0x000fc4000001ff00 */
[----:B------:R-:W4:Y:S04]  /*3830*/  @!P0 LDG.E.EL R76, desc[UR4][R12.64+-0x60] ;  /* 0xffffa0040c4c8981 */ /* 0x000f28000c2e1900 */
[----:B------:R-:W4:Y:S01]  /*3840*/  @!P0 LDG.E.EL R75, desc[UR4][R12.64+-0x60] ;  /* 0xffffa0040c4b8981 */ /* 0x000f22000c2e1900 */
[----:B0-----:R-:W0:Y:S03]  /*3850*/  LDC.64 R28, c[0x0][0x238] ;  /* 0x00008e00ff1c7b82 */ /* 0x001e260000000a00 */
[----:B------:R-:W4:Y:S04]  /*3860*/  @!P0 LDG.E.EL R77, desc[UR4][R12.64+-0x60] ;  /* 0xffffa0040c4d8981 */ /* 0x000f28000c2e1900 */
[----:B------:R1:W4:Y:S04]  /*3870*/  @!P0 LDG.E.EL R78, desc[UR4][R12.64+-0x60] ;  /* 0xffffa0040c4e8981 */ /* 0x000328000c2e1900 */
[----:B------:R-:W4:Y:S04]  /*3880*/  @!P0 LDG.E.EL R60, desc[UR4][R20.64+-0x60] ;  /* 0xffffa004143c8981 */ /* 0x000f28000c2e1900 */
[----:B------:R2:W4:Y:S01]  /*3890*/  @!P0 LDG.E.EL R67, desc[UR4][R20.64+-0x60] ;  /* 0xffffa00414438981 */ /* 0x000522000c2e1900 */
[----:B-1----:R-:W-:Y:S01]  /*38a0*/  CS2R R12, SRZ ;  /* 0x00000000000c7805 */ /* 0x002fe2000001ff00 */
[----:B------:R-:W-:-:S02]  /*38b0*/  FMUL R0, R0, R35 ;  /* 0x0000002300007220 */ /* 0x000fc40000400000 */
[----:B------:R-:W4:Y:S04]  /*38c0*/  @!P2 LDG.E.EL R66, desc[UR4][R30.64+-0x60] ;  /* 0xffffa0041e42a981 */ /* 0x000f28000c2e1900 */
[----:B------:R-:W4:Y:S01]  /*38d0*/  @!P2 LDG.E.EL R65, desc[UR4][R30.64+-0x60] ;  /* 0xffffa0041e41a981 */ /* 0x000f22000c2e1900 */
[----:B--2---:R-:W-:Y:S01]  /*38e0*/  IMAD.WIDE R20, R36, 0x4, R86 ;  /* 0x0000000424147825 */ /* 0x004fe200078e0256 */
[----:B------:R-:W-:Y:S02]  /*38f0*/  CS2R R86, SRZ ;  /* 0x0000000000567805 */ /* 0x000fe4000001ff00 */
[----:B------:R-:W2:Y:S04]  /*3900*/  @!P2 LDG.E.EL R55, desc[UR4][R30.64+-0x60] ;  /* 0xffffa0041e37a981 */ /* 0x000ea8000c2e1900 */
[----:B------:R1:W2:Y:S01]  /*3910*/  @!P3 LDG.E.128 R12, desc[UR4][R20.64] ;  /* 0x00000004140cb981 */ /* 0x0002a2000c1e1d00 */
[----:B------:R-:W-:-:S03]  /*3920*/  IMAD.WIDE R34, R4, 0x4, R104 ;  /* 0x0000000404227825 */ /* 0x000fc600078e0268 */
[----:B------:R3:W2:Y:S01]  /*3930*/  @!P2 LDG.E.EL R63, desc[UR4][R30.64+-0x60] ;  /* 0xffffa0041e3fa981 */ /* 0x0006a2000c2e1900 */
[----:B0-----:R-:W-:-:S03]  /*3940*/  IMAD.WIDE R36, R37, 0x4, R28 ;  /* 0x0000000425247825 */ /* 0x001fc600078e021c */
[----:B------:R-:W2:Y:S01]  /*3950*/  @!P3 LDG.E.EL R87, desc[UR4][R32.64+-0xc0] ;  /* 0xffff40042057b981 */ /* 0x000ea2000c2e1900 */
[----:B-1----:R-:W-:-:S03]  /*3960*/  CS2R R20, SRZ ;  /* 0x0000000000147805 */ /* 0x002fc6000001ff00 */
[----:B------:R-:W2:Y:S01]  /*3970*/  @!P2 LDG.E.EL R79, desc[UR4][R22.64+-0x60] ;  /* 0xffffa004164fa981 */ /* 0x000ea2000c2e1900 */
[----:B---3--:R-:W-:-:S03]  /*3980*/  IMAD.WIDE R30, R4, 0x4, R124 ;  /* 0x00000004041e7825 */ /* 0x008fc600078e027c */
[----:B------:R-:W3:Y:S04]  /*3990*/  @!P2 LDG.E.EL R80, desc[UR4][R22.64+-0x60] ;  /* 0xffffa0041650a981 */ /* 0x000ee8000c2e1900 */
[----:B------:R-:W3:Y:S01]  /*39a0*/  @!P2 LDG.E.EL R82, desc[UR4][R22.64+-0x60] ;  /* 0xffffa0041652a981 */ /* 0x000ee2000c2e1900 */
[----:B------:R-:W-:-:S03]  /*39b0*/  IMAD.MOV.U32 R4, RZ, RZ, RZ ;  /* 0x000000ffff047224 */ /* 0x000fc600078e00ff */
[----:B------:R0:W3:Y:S04]  /*39c0*/  @!P2 LDG.E.EL R83, desc[UR4][R22.64+-0x60] ;  /* 0xffffa0041653a981 */ /* 0x0000e8000c2e1900 */
[----:B------:R-:W3:Y:S04]  /*39d0*/  @!P3 LDG.E.EL R91, desc[UR4][R30.64+-0xc0] ;  /* 0xffff40041e5bb981 */ /* 0x000ee8000c2e1900 */
[----:B------:R-:W3:Y:S01]  /*39e0*/  @!P3 LDG.E.EL R90, desc[UR4][R34.64+-0xc0] ;  /* 0xffff4004225ab981 */ /* 0x000ee2000c2e1900 */
[----:B0-----:R-:W-:-:S03]  /*39f0*/  CS2R R22, SRZ ;  /* 0x0000000000167805 */ /* 0x001fc6000001ff00 */
[----:B------:R-:W3:Y:S04]  /*3a00*/  @!P3 LDG.E.EL R94, desc[UR4][R30.64+-0xc0] ;  /* 0xffff40041e5eb981 */ /* 0x000ee8000c2e1900 */
[----:B------:R-:W3:Y:S04]  /*3a10*/  @!P3 LDG.E.EL R89, desc[UR4][R34.64+-0xc0] ;  /* 0xffff40042259b981 */ /* 0x000ee8000c2e1900 */
[----:B------:R0:W3:Y:S04]  /*3a20*/  @!P3 LDG.E.EL R86, desc[UR4][R32.64+-0xc0] ;  /* 0xffff40042056b981 */ /* 0x0000e8000c2e1900 */
[----:B------:R-:W3:Y:S04]  /*3a30*/  @!P3 LDG.E.EL R92, desc[UR4][R30.64+-0xc0] ;  /* 0xffff40041e5cb981 */ /* 0x000ee8000c2e1900 */
[----:B------:R-:W3:Y:S04]  /*3a40*/  @!P3 LDG.E.EL R93, desc[UR4][R34.64+-0xc0] ;  /* 0xffff4004225db981 */ /* 0x000ee8000c2e1900 */
[----:B------:R-:W3:Y:S04]  /*3a50*/  @!P2 LDG.E.128 R20, desc[UR4][R36.64] ;  /* 0x000000042414a981 */ /* 0x000ee8000c1e1d00 */
[----:B------:R-:W3:Y:S04]  /*3a60*/  @!P3 LDG.E.EL R4, desc[UR4][R34.64+-0xc0] ;  /* 0xffff40042204b981 */ /* 0x000ee8000c2e1900 */
[----:B------:R1:W3:Y:S01]  /*3a70*/  @!P3 LDG.E.EL R84, desc[UR4][R30.64+-0xc0] ;  /* 0xffff40041e54b981 */ /* 0x0002e2000c2e1900 */
[----:B0-----:R-:W-:-:S04]  /*3a80*/  IMAD.WIDE R32, R81, 0x4, R28 ;  /* 0x0000000451207825 */ /* 0x001fc800078e021c */
[----:B------:R-:W-:Y:S02]  /*3a90*/  IMAD.MOV.U32 R28, RZ, RZ, RZ ;  /* 0x000000ffff1c7224 */ /* 0x000fe400078e00ff */
[----:B------:R-:W-:Y:S01]  /*3aa0*/  IMAD.MOV.U32 R29, RZ, RZ, RZ ;  /* 0x000000ffff1d7224 */ /* 0x000fe200078e00ff */
[----:B-1----:R-:W-:-:S06]  /*3ab0*/  CS2R R30, SRZ ;  /* 0x00000000001e7805 */ /* 0x002fcc000001ff00 */
[----:B------:R2:W3:Y:S01]  /*3ac0*/  @!P0 LDG.E.128 R28, desc[UR4][R32.64] ;  /* 0x00000004201c8981 */ /* 0x0004e2000c1e1d00 */
[----:B------:R-:W0:Y:S01]  /*3ad0*/  MUFU.RCP R35, R46 ;  /* 0x0000002e00237308 */ /* 0x000e220000001000 */
[----:B------:R-:W-:-:S07]  /*3ae0*/  @!P6 FMUL R52, R52, 16777216 ;  /* 0x4b8000003434e820 */ /* 0x000fce0000400000 */
[----:B------:R-:W1:Y:S08]  /*3af0*/  MUFU.RCP R68, R68 ;  /* 0x0000004400447308 */ /* 0x000e700000001000 */
[----:B------:R-:W1:Y:S01]  /*3b00*/  MUFU.RCP R69, R69 ;  /* 0x0000004500457308 */ /* 0x000e620000001000 */
[----:B------:R-:W-:-:S07]  /*3b10*/  SEL R85, R85, RZ, !P3 ;  /* 0x000000ff55557207 */ /* 0x000fce0005800000 */
[----:B------:R-:W1:Y:S01]  /*3b20*/  MUFU.RCP R52, R52 ;  /* 0x0000003400347308 */ /* 0x000e620000001000 */
[----:B0-----:R-:W-:Y:S01]  /*3b30*/  FMUL R44, R35, R44 ;  /* 0x0000002c232c7220 */ /* 0x001fe20000400000 */
[----:B-1----:R-:W-:-:S06]  /*3b40*/  FMUL R36, R68, R51 ;  /* 0x0000003344247220 */ /* 0x002fcc0000400000 */
[----:B------:R-:W0:Y:S01]  /*3b50*/  MUFU.RCP R34, R47 ;  /* 0x0000002f00227308 */ /* 0x000e220000001000 */
[----:B------:R-:W-:-:S07]  /*3b60*/  FMUL R35, R69, R50 ;  /* 0x0000003245237220 */ /* 0x000fce0000400000 */
[----:B------:R-:W1:Y:S01]  /*3b70*/  MUFU.RCP R70, R70 ;  /* 0x0000004600467308 */ /* 0x000e620000001000 */
[----:B------:R-:W-:-:S04]  /*3b80*/  @!P6 FMUL R57, R57, 16777216 ;  /* 0x4b8000003939e820 */ /* 0x000fc80000400000 */
[----:B------:R-:W-:-:S03]  /*3b90*/  FMUL R57, R52, R57 ;  /* 0x0000003934397220 */ /* 0x000fc60000400000 */
[----:B------:R-:W1:Y:S01]  /*3ba0*/  MUFU.RCP R48, R48 ;  /* 0x0000003000307308 */ /* 0x000e620000001000 */
[----:B0-----:R-:W-:Y:S01]  /*3bb0*/  FMUL R41, R34, R41 ;  /* 0x0000002922297220 */ /* 0x001fe20000400000 */
[----:B-1----:R-:W-:-:S06]  /*3bc0*/  FMUL R34, R70, R49 ;  /* 0x0000003146227220 */ /* 0x002fcc0000400000 */
[----:B------:R-:W0:Y:S01]  /*3bd0*/  MUFU.RCP R45, R45 ;  /* 0x0000002d002d7308 */ /* 0x000e220000001000 */
[----:B------:R-:W-:-:S07]  /*3be0*/  FMUL R43, R48, R43 ;  /* 0x0000002b302b7220 */ /* 0x000fce0000400000 */
[----:B------:R-:W1:Y:S01]  /*3bf0*/  MUFU.RCP R39, R39 ;  /* 0x0000002700277308 */ /* 0x000e620000001000 */
[----:B------:R-:W-:Y:S01]  /*3c00*/  FSETP.GEU.AND P6, PT, R27, RZ, PT ;  /* 0x000000ff1b00720b */ /* 0x000fe20003fce000 */
[----:B0-----:R-:W-:Y:S01]  /*3c10*/  FMUL R42, R45, R42 ;  /* 0x0000002a2d2a7220 */ /* 0x001fe20000400000 */
[----:B-1----:R-:W-:Y:S01]  /*3c20*/  FMUL R40, R39, R40 ;  /* 0x0000002827287220 */ /* 0x002fe20000400000 */
[----:B-----5:R-:W-:Y:S02]  /*3c30*/  SEL R54, R54, RZ, !P0 ;  /* 0x000000ff36367207 */ /* 0x020fe40004000000 */
[----:B----4-:R-:W-:Y:S02]  /*3c40*/  SEL R71, R71, RZ, !P2 ;  /* 0x000000ff47477207 */ /* 0x010fe40005000000 */
[----:B------:R-:W-:Y:S02]  /*3c50*/  SEL R73, R73, RZ, !P2 ;  /* 0x000000ff49497207 */ /* 0x000fe40005000000 */
[----:B--2---:R-:W-:-:S02]  /*3c60*/  SEL R32, R14, RZ, !P3 ;  /* 0x000000ff0e207207 */ /* 0x004fc40005800000 */
[----:B------:R-:W-:Y:S02]  /*3c70*/  SEL R14, R13, RZ, !P3 ;  /* 0x000000ff0d0e7207 */ /* 0x000fe40005800000 */
[----:B------:R-:W-:Y:S02]  /*3c80*/  SEL R13, R88, RZ, !P3 ;  /* 0x000000ff580d7207 */ /* 0x000fe40005800000 */
[----:B------:R-:W-:Y:S01]  /*3c90*/  SEL R33, R15, RZ, !P3 ;  /* 0x000000ff0f217207 */ /* 0x000fe20005800000 */
[----:B------:R-:W-:Y:S01]  /*3ca0*/  FADD R14, R14, -R85 ;  /* 0x800000550e0e7221 */ /* 0x000fe20000000000 */
[----:B------:R-:W-:Y:S01]  /*3cb0*/  SEL R15, R12, RZ, !P3 ;  /* 0x000000ff0c0f7207 */ /* 0x000fe20005800000 */
[----:B------:R-:W-:Y:S01]  /*3cc0*/  FADD R13, R32, -R13 ;  /* 0x8000000d200d7221 */ /* 0x000fe20000000000 */
[----:B------:R-:W-:-:S03]  /*3cd0*/  SEL R12, R87, RZ, !P3 ;  /* 0x000000ff570c7207 */ /* 0x000fc60005800000 */
[----:B------:R-:W-:Y:S01]  /*3ce0*/  FMUL R32, R36, R13 ;  /* 0x0000000d24207220 */ /* 0x000fe20000400000 */
[----:B------:R-:W-:Y:S01]  /*3cf0*/  FMUL R13, R35, R14 ;  /* 0x0000000e230d7220 */ /* 0x000fe20000400000 */
[----:B------:R-:W-:Y:S01]  /*3d00*/  FADD R12, R33, -R12 ;  /* 0x8000000c210c7221 */ /* 0x000fe20000000000 */
[----:B------:R-:W-:-:S03]  /*3d10*/  SEL R36, R63, RZ, !P2 ;  /* 0x000000ff3f247207 */ /* 0x000fc60005000000 */
[----:B------:R-:W-:Y:S01]  /*3d20*/  FMUL R33, R57, R12 ;  /* 0x0000000c39217220 */ /* 0x000fe20000400000 */
[----:B---3--:R-:W-:Y:S02]  /*3d30*/  SEL R91, R91, RZ, !P3 ;  /* 0x000000ff5b5b7207 */ /* 0x008fe40005800000 */
[----:B------:R-:W-:Y:S02]  /*3d40*/  SEL R90, R90, RZ, !P3 ;  /* 0x000000ff5a5a7207 */ /* 0x000fe40005800000 */
[----:B------:R-:W-:Y:S02]  /*3d50*/  SEL R94, R94, RZ, !P3 ;  /* 0x000000ff5e5e7207 */ /* 0x000fe40005800000 */
[----:B------:R-:W-:Y:S01]  /*3d60*/  SEL R89, R89, RZ, !P3 ;  /* 0x000000ff59597207 */ /* 0x000fe20005800000 */
[----:B------:R-:W-:Y:S01]  /*3d70*/  FFMA R14, R91, R32, R90 ;  /* 0x000000205b0e7223 */ /* 0x000fe2000000005a */
[----:B------:R-:W-:-:S03]  /*3d80*/  SEL R86, R86, RZ, !P3 ;  /* 0x000000ff56567207 */ /* 0x000fc60005800000 */
[----:B------:R-:W-:Y:S01]  /*3d90*/  FFMA R32, R94, R13, R89 ;  /* 0x0000000d5e207223 */ /* 0x000fe20000000059 */
[----:B------:R-:W-:Y:S01]  /*3da0*/  SEL R92, R92, RZ, !P3 ;  /* 0x000000ff5c5c7207 */ /* 0x000fe20005800000 */
[----:B------:R-:W-:Y:S01]  /*3db0*/  FADD R15, R15, -R86 ;  /* 0x800000560f0f7221 */ /* 0x000fe20000000000 */
[----:B------:R-:W-:Y:S02]  /*3dc0*/  SEL R93, R93, RZ, !P3 ;  /* 0x000000ff5d5d7207 */ /* 0x000fe40005800000 */
[----:B------:R-:W-:Y:S02]  /*3dd0*/  SEL R13, R22, RZ, !P2 ;  /* 0x000000ff160d7207 */ /* 0x000fe40005000000 */
[----:B------:R-:W-:Y:S02]  /*3de0*/  SEL R22, R20, RZ, !P2 ;  /* 0x000000ff14167207 */ /* 0x000fe40005000000 */
[----:B------:R-:W-:Y:S01]  /*3df0*/  SEL R20, R4, RZ, !P3 ;  /* 0x000000ff04147207 */ /* 0x000fe20005800000 */
[----:B------:R-:W-:Y:S01]  /*3e00*/  FMUL R12, R34, R15 ;  /* 0x0000000f220c7220 */ /* 0x000fe20000400000 */
[----:B------:R-:W-:Y:S01]  /*3e10*/  SEL R4, R55, RZ, !P2 ;  /* 0x000000ff37047207 */ /* 0x000fe20005000000 */
[----:B------:R-:W-:Y:S01]  /*3e20*/  FFMA R15, R92, R33, R93 ;  /* 0x000000215c0f7223 */ /* 0x000fe2000000005d */
[----:B------:R-:W-:-:S02]  /*3e30*/  SEL R23, R23, RZ, !P2 ;  /* 0x000000ff17177207 */ /* 0x000fc40005000000 */
[----:B------:R-:W-:Y:S02]  /*3e40*/  SEL R35, R84, RZ, !P3 ;  /* 0x000000ff54237207 */ /* 0x000fe40005800000 */
[----:B------:R-:W-:Y:S02]  /*3e50*/  SEL R21, R21, RZ, !P2 ;  /* 0x000000ff15157207 */ /* 0x000fe40005000000 */
[----:B------:R-:W-:Y:S02]  /*3e60*/  SEL R34, R65, RZ, !P2 ;  /* 0x000000ff41227207 */ /* 0x000fe40005000000 */
[----:B------:R-:W-:Y:S01]  /*3e70*/  SEL R33, R66, RZ, !P2 ;  /* 0x000000ff42217207 */ /* 0x000fe20005000000 */
[----:B------:R-:W-:Y:S01]  /*3e80*/  FADD R13, R13, -R4 ;  /* 0x800000040d0d7221 */ /* 0x000fe20000000000 */
[----:B------:R-:W-:Y:S01]  /*3e90*/  FADD R4, R23, -R36 ;  /* 0x8000002417047221 */ /* 0x000fe20000000000 */
[----:B------:R-:W-:Y:S01]  /*3ea0*/  FFMA R20, R35, R12, R20 ;  /* 0x0000000c23147223 */ /* 0x000fe20000000014 */
[----:B------:R-:W-:Y:S01]  /*3eb0*/  FADD R21, R21, -R34 ;  /* 0x8000002215157221 */ /* 0x000fe20000000000 */
[----:B------:R-:W-:Y:S01]  /*3ec0*/  FADD R12, R22, -R33 ;  /* 0x80000021160c7221 */ /* 0x000fe20000000000 */
[----:B------:R-:W-:Y:S01]  /*3ed0*/  SEL R22, R83, RZ, !P2 ;  /* 0x000000ff53167207 */ /* 0x000fe20005000000 */
[----:B------:R-:W-:Y:S01]  /*3ee0*/  FMUL R4, R43, R4 ;  /* 0x000000042b047220 */ /* 0x000fe20000400000 */
[----:B------:R-:W-:Y:S01]  /*3ef0*/  SEL R34, R74, RZ, !P2 ;  /* 0x000000ff4a227207 */ /* 0x000fe20005000000 */
[----:B------:R-:W-:Y:S01]  /*3f00*/  FMUL R21, R44, R21 ;  /* 0x000000152c157220 */ /* 0x000fe20000400000 */
[----:B------:R-:W-:Y:S01]  /*3f10*/  SEL R23, R80, RZ, !P2 ;  /* 0x000000ff50177207 */ /* 0x000fe20005000000 */
[----:B------:R-:W-:Y:S01]  /*3f20*/  FFMA R22, R73, R4, R22 ;  /* 0x0000000449167223 */ /* 0x000fe20000000016 */
[----:B------:R-:W-:Y:S01]  /*3f30*/  SEL R4, R28, RZ, !P0 ;  /* 0x000000ff1c047207 */ /* 0x000fe20004000000 */
[----:B------:R-:W-:Y:S01]  /*3f40*/  FMUL R12, R41, R12 ;  /* 0x0000000c290c7220 */ /* 0x000fe20000400000 */
[----:B------:R-:W-:Y:S01]  /*3f50*/  SEL R28, R79, RZ, !P2 ;  /* 0x000000ff4f1c7207 */ /* 0x000fe20005000000 */
[----:B------:R-:W-:Y:S01]  /*3f60*/  FFMA R34, R34, R21, R23 ;  /* 0x0000001522227223 */ /* 0x000fe20000000017 */
[----:B------:R-:W-:-:S02]  /*3f70*/  SEL R23, R29, RZ, !P0 ;  /* 0x000000ff1d177207 */ /* 0x000fc40004000000 */
[----:B------:R-:W-:Y:S01]  /*3f80*/  SEL R29, R56, RZ, !P0 ;  /* 0x000000ff381d7207 */ /* 0x000fe20004000000 */
[----:B------:R-:W-:Y:S01]  /*3f90*/  FMUL R13, R42, R13 ;  /* 0x0000000d2a0d7220 */ /* 0x000fe20000400000 */
[----:B------:R-:W-:Y:S02]  /*3fa0*/  SEL R72, R72, RZ, !P2 ;  /* 0x000000ff48487207 */ /* 0x000fe40005000000 */
[----:B------:R-:W-:Y:S01]  /*3fb0*/  SEL R33, R82, RZ, !P2 ;  /* 0x000000ff52217207 */ /* 0x000fe20005000000 */
[----:B------:R-:W-:Y:S01]  /*3fc0*/  FFMA R28, R71, R12, R28 ;  /* 0x0000000c471c7223 */ /* 0x000fe2000000001c */
[----:B------:R-:W-:Y:S01]  /*3fd0*/  SHF.R.U32.HI R12, RZ, 0x3, R38 ;  /* 0x00000003ff0c7819 */ /* 0x000fe20000011626 */
[----:B------:R-:W-:Y:S01]  /*3fe0*/  FADD R4, R4, -R29 ;  /* 0x8000001d04047221 */ /* 0x000fe20000000000 */
[----:B------:R-:W-:Y:S01]  /*3ff0*/  FSEL R29, R27, RZ, P6 ;  /* 0x000000ff1b1d7208 */ /* 0x000fe20003000000 */
[----:B------:R-:W-:Y:S01]  /*4000*/  FFMA R33, R72, R13, R33 ;  /* 0x0000000d48217223 */ /* 0x000fe20000000021 */
[----:B------:R-:W-:-:S02]  /*4010*/  SEL R13, R31, RZ, !P0 ;  /* 0x000000ff1f0d7207 */ /* 0x000fc40004000000 */
[----:B------:R-:W-:Y:S02]  /*4020*/  FSETP.GEU.AND P6, PT, R20, RZ, PT ;  /* 0x000000ff1400720b */ /* 0x000fe40003fce000 */
[----:B------:R-:W-:Y:S02]  /*4030*/  SEL R21, R30, RZ, !P0 ;  /* 0x000000ff1e157207 */ /* 0x000fe40004000000 */
[----:B------:R-:W-:Y:S02]  /*4040*/  LOP3.LUT R27, R12, 0x1, RZ, 0xc0, !PT ;  /* 0x000000010c1b7812 */ /* 0x000fe400078ec0ff */
[----:B------:R-:W-:Y:S01]  /*4050*/  SEL R30, R61, RZ, !P0 ;  /* 0x000000ff3d1e7207 */ /* 0x000fe20004000000 */
[----:B------:R-:W-:Y:S01]  /*4060*/  FADD R13, R13, -R54 ;  /* 0x800000360d0d7221 */ /* 0x000fe20000000000 */
[----:B------:R-:W-:Y:S02]  /*4070*/  FSEL R12, R20, RZ, P6 ;  /* 0x000000ff140c7208 */ /* 0x000fe40003000000 */
[----:B------:R-:W-:Y:S01]  /*4080*/  ISETP.NE.U32.AND P6, PT, R27, 0x1, PT ;  /* 0x000000011b00780c */ /* 0x000fe20003fc5070 */
[----:B------:R-:W-:Y:S01]  /*4090*/  FADD R21, R21, -R30 ;  /* 0x8000001e15157221 */ /* 0x000fe20000000000 */
[----:B------:R-:W-:Y:S01]  /*40a0*/  SHF.R.U32.HI R27, RZ, 0x2, R38 ;  /* 0x00000002ff1b7819 */ /* 0x000fe20000011626 */
[----:B------:R-:W-:Y:S01]  /*40b0*/  FMUL R13, R40, R13 ;  /* 0x0000000d280d7220 */ /* 0x000fe20000400000 */
[----:B------:R-:W-:-:S02]  /*40c0*/  SEL R30, R67, RZ, !P0 ;  /* 0x000000ff431e7207 */ /* 0x000fc40004000000 */
[----:B------:R-:W-:Y:S02]  /*40d0*/  SEL R31, R78, RZ, !P0 ;  /* 0x000000ff4e1f7207 */ /* 0x000fe40004000000 */
[----:B------:R-:W-:Y:S02]  /*40e0*/  FSEL R20, R5, RZ, P6 ;  /* 0x000000ff05147208 */ /* 0x000fe40003000000 */
[----:B------:R-:W-:Y:S02]  /*40f0*/  FSETP.GEU.AND P6, PT, R32, RZ, PT ;  /* 0x000000ff2000720b */ /* 0x000fe40003fce000 */
[----:B------:R-:W-:Y:S01]  /*4100*/  LOP3.LUT R27, R27, 0x1, RZ, 0xc0, !PT ;  /* 0x000000011b1b7812 */ /* 0x000fe200078ec0ff */
[----:B------:R-:W-:Y:S01]  /*4110*/  FFMA R5, R30, R13, R31 ;  /* 0x0000000d1e057223 */ /* 0x000fe2000000001f */
[----:B------:R-:W-:Y:S02]  /*4120*/  FSEL R13, R32, RZ, P6 ;  /* 0x000000ff200d7208 */ /* 0x000fe40003000000 */
[----:B------:R-:W-:Y:S01]  /*4130*/  ISETP.NE.U32.AND P6, PT, R27, 0x1, PT ;  /* 0x000000011b00780c */ /* 0x000fe20003fc5070 */
[----:B------:R-:W-:Y:S01]  /*4140*/  FMUL R0, R0, R21 ;  /* 0x0000001500007220 */ /* 0x000fe20000400000 */
[----:B------:R-:W-:-:S02]  /*4150*/  SHF.R.U32.HI R27, RZ, 0x1, R38 ;  /* 0x00000001ff1b7819 */ /* 0x000fc40000011626 */
[----:B------:R-:W-:Y:S02]  /*4160*/  FSEL R21, R3, RZ, P6 ;  /* 0x000000ff03157208 */ /* 0x000fe40003000000 */
[----:B------:R-:W-:Y:S02]  /*4170*/  FSETP.GEU.AND P6, PT, R14, RZ, PT ;  /* 0x000000ff0e00720b */ /* 0x000fe40003fce000 */
[----:B------:R-:W-:Y:S02]  /*4180*/  LOP3.LUT R27, R27, 0x1, RZ, 0xc0, !PT ;  /* 0x000000011b1b7812 */ /* 0x000fe400078ec0ff */
[----:B------:R-:W-:Y:S02]  /*4190*/  SEL R58, R58, RZ, !P0 ;  /* 0x000000ff3a3a7207 */ /* 0x000fe40004000000 */
[----:B------:R-:W-:Y:S01]  /*41a0*/  FSEL R14, R14, RZ, P6 ;  /* 0x000000ff0e0e7208 */ /* 0x000fe20003000000 */
[----:B------:R-:W-:Y:S01]  /*41b0*/  FMUL R4, R53, R4 ;  /* 0x0000000435047220 */ /* 0x000fe20000400000 */
[----:B------:R-:W-:-:S02]  /*41c0*/  SEL R31, R62, RZ, !P0 ;  /* 0x000000ff3e1f7207 */ /* 0x000fc40004000000 */
[----:B------:R-:W-:Y:S02]  /*41d0*/  SEL R76, R76, RZ, !P0 ;  /* 0x000000ff4c4c7207 */ /* 0x000fe40004000000 */
[----:B------:R-:W-:Y:S01]  /*41e0*/  ISETP.NE.U32.AND P6, PT, R27, 0x1, PT ;  /* 0x000000011b00780c */ /* 0x000fe20003fc5070 */
[----:B------:R-:W-:Y:S01]  /*41f0*/  FADD R23, R23, -R58 ;  /* 0x8000003a17177221 */ /* 0x000fe20000000000 */
[----:B------:R-:W-:Y:S01]  /*4200*/  SEL R30, R59, RZ, !P0 ;  /* 0x000000ff3b1e7207 */ /* 0x000fe20004000000 */
[----:B------:R-:W-:Y:S01]  /*4210*/  FFMA R4, R31, R4, R76 ;  /* 0x000000041f047223 */ /* 0x000fe2000000004c */
[----:B------:R-:W-:Y:S01]  /*4220*/  FSEL R24, R24, RZ, P6 ;  /* 0x000000ff18187208 */ /* 0x000fe20003000000 */
[----:B------:R-:W-:Y:S01]  /*4230*/  FMUL R23, R64, R23 ;  /* 0x0000001740177220 */ /* 0x000fe20000400000 */
[----:B------:R-:W-:Y:S02]  /*4240*/  SEL R35, R60, RZ, !P0 ;  /* 0x000000ff3c237207 */ /* 0x000fe40004000000 */
[----:B------:R-:W-:-:S02]  /*4250*/  SEL R32, R77, RZ, !P0 ;  /* 0x000000ff4d207207 */ /* 0x000fc40004000000 */
[----:B------:R-:W-:Y:S02]  /*4260*/  SEL R75, R75, RZ, !P0 ;  /* 0x000000ff4b4b7207 */ /* 0x000fe40004000000 */
[----:B------:R-:W-:Y:S01]  /*4270*/  FSETP.GEU.AND P6, PT, R15, RZ, PT ;  /* 0x000000ff0f00720b */ /* 0x000fe20003fce000 */
[----:B------:R-:W-:Y:S01]  /*4280*/  FFMA R0, R35, R0, R32 ;  /* 0x0000000023007223 */ /* 0x000fe20000000020 */
[----:B------:R-:W-:Y:S01]  /*4290*/  SHF.R.U32.HI R3, RZ, 0xf, R38 ;  /* 0x0000000fff037819 */ /* 0x000fe20000011626 */
[----:B------:R-:W-:Y:S01]  /*42a0*/  FFMA R23, R30, R23, R75 ;  /* 0x000000171e177223 */ /* 0x000fe2000000004b */
[----:B------:R-:W-:Y:S02]  /*42b0*/  FSEL R15, R15, RZ, P6 ;  /* 0x000000ff0f0f7208 */ /* 0x000fe40003000000 */
[----:B------:R-:W-:Y:S02]  /*42c0*/  FSETP.GEU.AND P6, PT, R4, RZ, PT ;  /* 0x000000ff0400720b */ /* 0x000fe40003fce000 */
[----:B------:R-:W-:-:S02]  /*42d0*/  LOP3.LUT R3, R3, 0x1, RZ, 0xc0, !PT ;  /* 0x0000000103037812 */ /* 0x000fc400078ec0ff */
[----:B------:R-:W-:Y:S02]  /*42e0*/  @P3 FSEL R12, R20, RZ, P5 ;  /* 0x000000ff140c3208 */ /* 0x000fe40002800000 */
[----:B------:R-:W-:Y:S02]  /*42f0*/  @P3 FSEL R13, R21, RZ, P5 ;  /* 0x000000ff150d3208 */ /* 0x000fe40002800000 */
[----:B------:R-:W-:Y:S02]  /*4300*/  @P3 FSEL R14, R24, RZ, P5 ;  /* 0x000000ff180e3208 */ /* 0x000fe40002800000 */
[----:B------:R-:W-:Y:S02]  /*4310*/  @P3 FSEL R15, R29, RZ, P5 ;  /* 0x000000ff1d0f3208 */ /* 0x000fe40002800000 */
[----:B------:R-:W-:Y:S02]  /*4320*/  @!P0 FSEL R16, R4, RZ, P6 ;  /* 0x000000ff04108208 */ /* 0x000fe40003000000 */
[----:B------:R-:W-:-:S02]  /*4330*/  FSETP.GEU.AND P5, PT, R23, RZ, PT ;  /* 0x000000ff1700720b */ /* 0x000fc40003fae000 */
[C---:B------:R-:W-:Y:S02]  /*4340*/  FSETP.GEU.AND P6, PT, R0.reuse, RZ, PT ;  /* 0x000000ff0000720b */ /* 0x040fe40003fce000 */
[----:B------:R-:W-:Y:S02]  /*4350*/  ISETP.NE.U32.AND P3, PT, R3, 0x1, PT ;  /* 0x000000010300780c */ /* 0x000fe40003f65070 */
[----:B------:R-:W-:Y:S02]  /*4360*/  SHF.R.U32.HI R3, RZ, 0xe, R38 ;  /* 0x0000000eff037819 */ /* 0x000fe40000011626 */
[----:B------:R-:W-:Y:S02]  /*4370*/  @!P0 FSEL R17, R23, RZ, P5 ;  /* 0x000000ff17118208 */ /* 0x000fe40002800000 */
[----:B------:R-:W-:Y:S02]  /*4380*/  @!P0 FSEL R18, R0, RZ, P6 ;  /* 0x000000ff00128208 */ /* 0x000fe40003000000 */
[----:B------:R-:W-:-:S02]  /*4390*/  FSETP.GEU.AND P5, PT, R5, RZ, PT ;  /* 0x000000ff0500720b */ /* 0x000fc40003fae000 */
[C---:B------:R-:W-:Y:S02]  /*43a0*/  FSETP.GEU.AND P6, PT, R28.reuse, RZ, PT ;  /* 0x000000ff1c00720b */ /* 0x040fe40003fce000 */
[----:B------:R-:W-:Y:S02]  /*43b0*/  LOP3.LUT R3, R3, 0x1, RZ, 0xc0, !PT ;  /* 0x0000000103037812 */ /* 0x000fe400078ec0ff */
[----:B------:R-:W-:Y:S02]  /*43c0*/  SHF.R.U32.HI R0, RZ, 0xd, R38 ;  /* 0x0000000dff007819 */ /* 0x000fe40000011626 */
[----:B------:R-:W-:Y:S02]  /*43d0*/  @!P0 FSEL R19, R5, RZ, P5 ;  /* 0x000000ff05138208 */ /* 0x000fe40002800000 */
[----:B------:R-:W-:Y:S01]  /*43e0*/  @!P2 FSEL R12, R28, RZ, P6 ;  /* 0x000000ff1c0ca208 */ /* 0x000fe20003000000 */
[----:B------:R-:W0:Y:S01]  /*43f0*/  LDC.64 R4, c[0x0][0x2b0] ;  /* 0x0000ac00ff047b82 */ /* 0x000e220000000a00 */
[----:B------:R-:W-:-:S02]  /*4400*/  FSETP.GEU.AND P5, PT, R34, RZ, PT ;  /* 0x000000ff2200720b */ /* 0x000fc40003fae000 */
[----:B------:R-:W-:Y:S02]  /*4410*/  FSETP.GEU.AND P6, PT, R33, RZ, PT ;  /* 0x000000ff2100720b */ /* 0x000fe40003fce000 */
[----:B------:R-:W-:Y:S02]  /*4420*/  ISETP.NE.U32.AND P0, PT, R3, 0x1, PT ;  /* 0x000000010300780c */ /* 0x000fe40003f05070 */
[----:B------:R-:W-:Y:S02]  /*4430*/  LOP3.LUT R0, R0, 0x1, RZ, 0xc0, !PT ;  /* 0x0000000100007812 */ /* 0x000fe400078ec0ff */
[--C-:B------:R-:W-:Y:S02]  /*4440*/  SHF.R.U32.HI R3, RZ, 0x9, R38.reuse ;  /* 0x00000009ff037819 */ /* 0x100fe40000011626 */
[----:B------:R-:W-:Y:S02]  /*4450*/  SHF.R.U32.HI R20, RZ, 0x8, R38 ;  /* 0x00000008ff147819 */ /* 0x000fe40000011626 */
[----:B------:R-:W-:-:S02]  /*4460*/  @!P2 FSEL R13, R34, RZ, P5 ;  /* 0x000000ff220da208 */ /* 0x000fc40002800000 */
[----:B------:R-:W-:Y:S02]  /*4470*/  @!P2 FSEL R14, R33, RZ, P6 ;  /* 0x000000ff210ea208 */ /* 0x000fe40003000000 */
[----:B------:R-:W-:Y:S02]  /*4480*/  FSETP.GEU.AND P6, PT, R22, RZ, PT ;  /* 0x000000ff1600720b */ /* 0x000fe40003fce000 */
[----:B------:R-:W-:Y:S02]  /*4490*/  ISETP.NE.U32.AND P5, PT, R0, 0x1, PT ;  /* 0x000000010000780c */ /* 0x000fe40003fa5070 */
[----:B------:R-:W-:Y:S02]  /*44a0*/  LOP3.LUT R0, R3, 0x1, RZ, 0xc0, !PT ;  /* 0x0000000103007812 */ /* 0x000fe400078ec0ff */
[----:B------:R-:W-:Y:S02]  /*44b0*/  LOP3.LUT R20, R20, 0x1, RZ, 0xc0, !PT ;  /* 0x0000000114147812 */ /* 0x000fe400078ec0ff */
[----:B------:R-:W-:-:S02]  /*44c0*/  SHF.R.U32.HI R3, RZ, 0xa, R38 ;  /* 0x0000000aff037819 */ /* 0x000fc40000011626 */
[----:B------:R-:W-:Y:S02]  /*44d0*/  @!P2 FSEL R15, R22, RZ, P6 ;  /* 0x000000ff160fa208 */ /* 0x000fe40003000000 */
[----:B------:R-:W-:Y:S02]  /*44e0*/  ISETP.NE.U32.AND P6, PT, R0, 0x1, PT ;  /* 0x000000010000780c */ /* 0x000fe40003fc5070 */
[----:B------:R-:W-:Y:S02]  /*44f0*/  ISETP.NE.U32.AND P2, PT, R20, 0x1, PT ;  /* 0x000000011400780c */ /* 0x000fe40003f45070 */
[--C-:B------:R-:W-:Y:S02]  /*4500*/  SHF.R.U32.HI R0, RZ, 0xb, R38.reuse ;  /* 0x0000000bff007819 */ /* 0x100fe40000011626 */
[----:B------:R-:W-:Y:S02]  /*4510*/  LOP3.LUT R3, R3, 0x1, RZ, 0xc0, !PT ;  /* 0x0000000103037812 */ /* 0x000fe400078ec0ff */
[----:B------:R-:W-:-:S02]  /*4520*/  SHF.R.U32.HI R38, RZ, 0xc, R38 ;  /* 0x0000000cff267819 */ /* 0x000fc40000011626 */
[----:B------:R-:W-:Y:S02]  /*4530*/  @!P4 FSEL R16, R9, RZ, P2 ;  /* 0x000000ff0910c208 */ /* 0x000fe40001000000 */
[----:B------:R-:W-:Y:S02]  /*4540*/  ISETP.NE.U32.AND P2, PT, R3, 0x1, PT ;  /* 0x000000010300780c */ /* 0x000fe40003f45070 */
[----:B------:R-:W-:Y:S02]  /*4550*/  LOP3.LUT R0, R0, 0x1, RZ, 0xc0, !PT ;  /* 0x0000000100007812 */ /* 0x000fe400078ec0ff */
[----:B------:R-:W-:Y:S02]  /*4560*/  LOP3.LUT R38, R38, 0x1, RZ, 0xc0, !PT ;  /* 0x0000000126267812 */ /* 0x000fe400078ec0ff */
[----:B------:R-:W-:Y:S02]  /*4570*/  @!P4 FSEL R17, R6, RZ, P6 ;  /* 0x000000ff0611c208 */ /* 0x000fe40003000000 */
[----:B------:R-:W-:-:S02]  /*4580*/  @!P4 FSEL R18, R11, RZ, P2 ;  /* 0x000000ff0b12c208 */ /* 0x000fc40001000000 */
[----:B------:R-:W-:Y:S02]  /*4590*/  ISETP.NE.U32.AND P6, PT, R0, 0x1, PT ;  /* 0x000000010000780c */ /* 0x000fe40003fc5070 */
[----:B------:R-:W-:Y:S01]  /*45a0*/  ISETP.NE.U32.AND P2, PT, R38, 0x1, PT ;  /* 0x000000012600780c */ /* 0x000fe20003f45070 */
[----:B0-----:R-:W-:Y:S01]  /*45b0*/  IMAD.WIDE R8, R8, 0x4, R4 ;  /* 0x0000000408087825 */ /* 0x001fe200078e0204 */
[----:B------:R-:W-:Y:S02]  /*45c0*/  @!P1 FSEL R15, R7, RZ, P3 ;  /* 0x000000ff070f9208 */ /* 0x000fe40001800000 */
[----:B------:R-:W-:Y:S02]  /*45d0*/  @!P4 FSEL R19, R10, RZ, P6 ;  /* 0x000000ff0a13c208 */ /* 0x000fe40003000000 */
[----:B------:R-:W-:Y:S02]  /*45e0*/  @!P1 FSEL R12, R2, RZ, P2 ;  /* 0x000000ff020c9208 */ /* 0x000fe40001000000 */
[----:B------:R-:W-:-:S02]  /*45f0*/  @!P1 FSEL R13, R26, RZ, P5 ;  /* 0x000000ff1a0d9208 */ /* 0x000fc40002800000 */
[----:B------:R-:W-:Y:S01]  /*4600*/  @!P1 FSEL R14, R25, RZ, P0 ;  /* 0x000000ff190e9208 */ /* 0x000fe20000000000 */
[----:B------:R-:W-:Y:S04]  /*4610*/  STG.E.128 desc[UR4][R8.64], R16 ;  /* 0x0000001008007986 */ /* 0x000fe8000c101d04 */
[----:B------:R-:W-:Y:S01]  /*4620*/  STG.E.128 desc[UR4][R8.64+0x800], R12 ;  /* 0x0008000c08007986 */ /* 0x000fe2000c101d04 */
[----:B------:R-:W-:Y:S05]  /*4630*/  EXIT ;  /* 0x000000000000794d */ /* 0x000fea0003800000 */
.L_x_0:
[----:B------:R-:W-:-:S00]  /*4640*/  BRA `(.L_x_0) ;  /* 0xfffffffc00fc7947 */ /* 0x000fc0000383ffff */
[----:B------:R-:W-:-:S00]  /*4650*/  NOP ;  /* 0x0000000000007918 */ /* 0x000fc00000000000 */
        /* <DEDUP_REMOVED lines=10> */
.L_x_1:


//--------------------- .nv.global.init           --------------------------
	.section	.nv.global.init,"aw",@progbits
.nv.global.init:
	.type		_$_str,@object
	.size		_$_str,(_$_str_$_2 - _$_str)
_$_str:
        /*0000*/ 	.byte	0x5f, 0x5f, 0x43, 0x55, 0x44, 0x41, 0x5f, 0x46, 0x54, 0x5a, 0x00
	.type		_$_str_$_2,@object
	.size		_$_str_$_2,(.L_1 - _$_str_$_2)
_$_str_$_2:
        /*000b*/ 	.byte	0x5f, 0x5f, 0x43, 0x55, 0x44, 0x41, 0x5f, 0x50, 0x52, 0x45, 0x43, 0x5f, 0x53, 0x51, 0x52, 0x54
        /*001b*/ 	.byte	0x00
.L_1:


//--------------------- .nv.constant0.triton_poi_fused_cat_5 --------------------------
	.section	.nv.constant0.triton_poi_fused_cat_5,"a",@progbits
	.sectionflags	@""
	.align	4
.nv.constant0.triton_poi_fused_cat_5:
	.zero		700
